//
// Generated by NVIDIA NVVM Compiler
//
// Compiler Build ID: CL-36424714
// Cuda compilation tools, release 13.0, V13.0.88
// Based on NVVM 20.0.0
//

.version 9.0
.target sm_100
.address_size 64

	// .globl	_Z14matrixMulNaivePfS_S_i
// _ZZ14matrixMulTiledPfS_S_iE8shared_A has been demoted
// _ZZ14matrixMulTiledPfS_S_iE8shared_B has been demoted

.visible .entry _Z14matrixMulNaivePfS_S_i(
	.param .u64 .ptr .align 1 _Z14matrixMulNaivePfS_S_i_param_0,
	.param .u64 .ptr .align 1 _Z14matrixMulNaivePfS_S_i_param_1,
	.param .u64 .ptr .align 1 _Z14matrixMulNaivePfS_S_i_param_2,
	.param .u32 _Z14matrixMulNaivePfS_S_i_param_3
)
{
	.reg .pred 	%p<10>;
	.reg .b32 	%r<40>;
	.reg .b32 	%f<67>;
	.reg .b64 	%rd<67>;

	ld.param.u64 	%rd14, [_Z14matrixMulNaivePfS_S_i_param_0];
	ld.param.u64 	%rd15, [_Z14matrixMulNaivePfS_S_i_param_1];
	ld.param.u32 	%r18, [_Z14matrixMulNaivePfS_S_i_param_3];
	cvta.to.global.u64 	%rd1, %rd15;
	cvta.to.global.u64 	%rd2, %rd14;
	mov.u32 	%r19, %ctaid.y;
	mov.u32 	%r20, %ntid.y;
	mov.u32 	%r21, %tid.y;
	mad.lo.s32 	%r1, %r19, %r20, %r21;
	mov.u32 	%r22, %ctaid.x;
	mov.u32 	%r23, %ntid.x;
	mov.u32 	%r24, %tid.x;
	mad.lo.s32 	%r2, %r22, %r23, %r24;
	max.s32 	%r25, %r1, %r2;
	setp.ge.s32 	%p1, %r25, %r18;
	@%p1 bra 	$L__BB0_13;
	mul.lo.s32 	%r3, %r18, %r1;
	and.b32  	%r4, %r18, 7;
	setp.lt.u32 	%p2, %r18, 8;
	mov.f32 	%f66, 0f00000000;
	mov.b32 	%r38, 0;
	@%p2 bra 	$L__BB0_4;
	and.b32  	%r38, %r18, 2147483640;
	neg.s32 	%r36, %r38;
	mul.wide.s32 	%rd16, %r18, 4;
	add.s64 	%rd3, %rd1, %rd16;
	shl.b32 	%r7, %r18, 3;
	mul.wide.s32 	%rd17, %r18, 8;
	add.s64 	%rd4, %rd1, %rd17;
	mul.wide.s32 	%rd18, %r18, 12;
	add.s64 	%rd5, %rd1, %rd18;
	mul.wide.s32 	%rd19, %r18, 16;
	add.s64 	%rd6, %rd1, %rd19;
	mul.wide.s32 	%rd20, %r18, 20;
	add.s64 	%rd7, %rd1, %rd20;
	mul.wide.s32 	%rd21, %r18, 24;
	add.s64 	%rd8, %rd1, %rd21;
	mul.wide.s32 	%rd22, %r18, 28;
	add.s64 	%rd9, %rd1, %rd22;
	mul.wide.u32 	%rd23, %r3, 4;
	add.s64 	%rd24, %rd23, %rd2;
	add.s64 	%rd66, %rd24, 16;
	mov.f32 	%f66, 0f00000000;
	mov.u32 	%r35, %r2;
$L__BB0_3:
	.pragma "nounroll";
	mul.wide.s32 	%rd25, %r35, 4;
	add.s64 	%rd26, %rd3, %rd25;
	add.s64 	%rd27, %rd4, %rd25;
	add.s64 	%rd28, %rd5, %rd25;
	add.s64 	%rd29, %rd6, %rd25;
	add.s64 	%rd30, %rd7, %rd25;
	add.s64 	%rd31, %rd8, %rd25;
	add.s64 	%rd32, %rd9, %rd25;
	add.s64 	%rd33, %rd1, %rd25;
	ld.global.f32 	%f16, [%rd66+-16];
	ld.global.f32 	%f17, [%rd33];
	fma.rn.f32 	%f18, %f16, %f17, %f66;
	ld.global.f32 	%f19, [%rd66+-12];
	ld.global.f32 	%f20, [%rd26];
	fma.rn.f32 	%f21, %f19, %f20, %f18;
	ld.global.f32 	%f22, [%rd66+-8];
	ld.global.f32 	%f23, [%rd27];
	fma.rn.f32 	%f24, %f22, %f23, %f21;
	ld.global.f32 	%f25, [%rd66+-4];
	ld.global.f32 	%f26, [%rd28];
	fma.rn.f32 	%f27, %f25, %f26, %f24;
	ld.global.f32 	%f28, [%rd66];
	ld.global.f32 	%f29, [%rd29];
	fma.rn.f32 	%f30, %f28, %f29, %f27;
	ld.global.f32 	%f31, [%rd66+4];
	ld.global.f32 	%f32, [%rd30];
	fma.rn.f32 	%f33, %f31, %f32, %f30;
	ld.global.f32 	%f34, [%rd66+8];
	ld.global.f32 	%f35, [%rd31];
	fma.rn.f32 	%f36, %f34, %f35, %f33;
	ld.global.f32 	%f37, [%rd66+12];
	ld.global.f32 	%f38, [%rd32];
	fma.rn.f32 	%f66, %f37, %f38, %f36;
	add.s32 	%r36, %r36, 8;
	add.s32 	%r35, %r35, %r7;
	add.s64 	%rd66, %rd66, 32;
	setp.ne.s32 	%p3, %r36, 0;
	@%p3 bra 	$L__BB0_3;
$L__BB0_4:
	setp.eq.s32 	%p4, %r4, 0;
	@%p4 bra 	$L__BB0_12;
	and.b32  	%r13, %r18, 3;
	setp.lt.u32 	%p5, %r4, 4;
	@%p5 bra 	$L__BB0_7;
	add.s32 	%r27, %r38, %r3;
	mul.wide.u32 	%rd34, %r27, 4;
	add.s64 	%rd35, %rd2, %rd34;
	ld.global.f32 	%f40, [%rd35];
	mad.lo.s32 	%r28, %r38, %r18, %r2;
	mul.wide.s32 	%rd36, %r28, 4;
	add.s64 	%rd37, %rd1, %rd36;
	ld.global.f32 	%f41, [%rd37];
	fma.rn.f32 	%f42, %f40, %f41, %f66;
	cvt.u64.u32 	%rd38, %r3;
	cvt.u64.u32 	%rd39, %r38;
	add.s64 	%rd40, %rd39, %rd38;
	shl.b64 	%rd41, %rd40, 2;
	add.s64 	%rd42, %rd2, %rd41;
	ld.global.f32 	%f43, [%rd42+4];
	mul.wide.s32 	%rd43, %r18, 4;
	add.s64 	%rd44, %rd37, %rd43;
	ld.global.f32 	%f44, [%rd44];
	fma.rn.f32 	%f45, %f43, %f44, %f42;
	ld.global.f32 	%f46, [%rd42+8];
	add.s64 	%rd45, %rd44, %rd43;
	ld.global.f32 	%f47, [%rd45];
	fma.rn.f32 	%f48, %f46, %f47, %f45;
	ld.global.f32 	%f49, [%rd42+12];
	add.s64 	%rd46, %rd45, %rd43;
	ld.global.f32 	%f50, [%rd46];
	fma.rn.f32 	%f66, %f49, %f50, %f48;
	add.s32 	%r38, %r38, 4;
$L__BB0_7:
	setp.eq.s32 	%p6, %r13, 0;
	@%p6 bra 	$L__BB0_12;
	setp.eq.s32 	%p7, %r13, 1;
	@%p7 bra 	$L__BB0_10;
	add.s32 	%r29, %r38, %r3;
	mul.wide.u32 	%rd47, %r29, 4;
	add.s64 	%rd48, %rd2, %rd47;
	ld.global.f32 	%f52, [%rd48];
	mad.lo.s32 	%r30, %r38, %r18, %r2;
	mul.wide.s32 	%rd49, %r30, 4;
	add.s64 	%rd50, %rd1, %rd49;
	ld.global.f32 	%f53, [%rd50];
	fma.rn.f32 	%f54, %f52, %f53, %f66;
	cvt.u64.u32 	%rd51, %r3;
	cvt.u64.u32 	%rd52, %r38;
	add.s64 	%rd53, %rd52, %rd51;
	shl.b64 	%rd54, %rd53, 2;
	add.s64 	%rd55, %rd2, %rd54;
	ld.global.f32 	%f55, [%rd55+4];
	mul.wide.s32 	%rd56, %r18, 4;
	add.s64 	%rd57, %rd50, %rd56;
	ld.global.f32 	%f56, [%rd57];
	fma.rn.f32 	%f66, %f55, %f56, %f54;
	add.s32 	%r38, %r38, 2;
$L__BB0_10:
	and.b32  	%r31, %r18, 1;
	setp.eq.b32 	%p8, %r31, 1;
	not.pred 	%p9, %p8;
	@%p9 bra 	$L__BB0_12;
	add.s32 	%r32, %r38, %r3;
	mul.wide.u32 	%rd58, %r32, 4;
	add.s64 	%rd59, %rd2, %rd58;
	ld.global.f32 	%f57, [%rd59];
	mad.lo.s32 	%r33, %r38, %r18, %r2;
	mul.wide.s32 	%rd60, %r33, 4;
	add.s64 	%rd61, %rd1, %rd60;
	ld.global.f32 	%f58, [%rd61];
	fma.rn.f32 	%f66, %f57, %f58, %f66;
$L__BB0_12:
	ld.param.u64 	%rd65, [_Z14matrixMulNaivePfS_S_i_param_2];
	add.s32 	%r34, %r3, %r2;
	cvta.to.global.u64 	%rd62, %rd65;
	mul.wide.s32 	%rd63, %r34, 4;
	add.s64 	%rd64, %rd62, %rd63;
	st.global.f32 	[%rd64], %f66;
$L__BB0_13:
	ret;

}
	// .globl	_Z14matrixMulTiledPfS_S_i
.visible .entry _Z14matrixMulTiledPfS_S_i(
	.param .u64 .ptr .align 1 _Z14matrixMulTiledPfS_S_i_param_0,
	.param .u64 .ptr .align 1 _Z14matrixMulTiledPfS_S_i_param_1,
	.param .u64 .ptr .align 1 _Z14matrixMulTiledPfS_S_i_param_2,
	.param .u32 _Z14matrixMulTiledPfS_S_i_param_3
)
{
	.reg .pred 	%p<9>;
	.reg .b32 	%r<102>;
	.reg .b32 	%f<368>;
	.reg .b64 	%rd<48>;
	// demoted variable
	.shared .align 4 .b8 _ZZ14matrixMulTiledPfS_S_iE8shared_A[1024];
	// demoted variable
	.shared .align 4 .b8 _ZZ14matrixMulTiledPfS_S_iE8shared_B[1024];
	ld.param.u32 	%r33, [_Z14matrixMulTiledPfS_S_i_param_3];
	mov.u32 	%r34, %ctaid.y;
	shl.b32 	%r35, %r34, 4;
	mov.u32 	%r1, %tid.y;
	add.s32 	%r2, %r35, %r1;
	mov.u32 	%r36, %ctaid.x;
	shl.b32 	%r3, %r36, 4;
	mov.u32 	%r4, %tid.x;
	add.s32 	%r5, %r3, %r4;
	shr.s32 	%r37, %r33, 31;
	shr.u32 	%r38, %r37, 28;
	add.s32 	%r39, %r33, %r38;
	shr.s32 	%r6, %r39, 4;
	setp.lt.s32 	%p1, %r33, 16;
	mov.f32 	%f367, 0f00000000;
	@%p1 bra 	$L__BB1_9;
	mad.lo.s32 	%r7, %r33, %r2, %r4;
	shl.b32 	%r41, %r1, 6;
	mov.u32 	%r42, _ZZ14matrixMulTiledPfS_S_iE8shared_A;
	add.s32 	%r8, %r42, %r41;
	add.s32 	%r43, %r6, -1;
	setp.lt.u32 	%p2, %r43, 3;
	mov.f32 	%f367, 0f00000000;
	mov.b32 	%r101, 0;
	@%p2 bra 	$L__BB1_4;
	and.b32  	%r101, %r6, 134217724;
	neg.s32 	%r99, %r101;
	add.s32 	%r98, %r7, 32;
	add.s32 	%r45, %r1, 48;
	mad.lo.s32 	%r46, %r33, %r45, %r4;
	add.s32 	%r97, %r46, %r3;
	add.s32 	%r47, %r1, 32;
	mad.lo.s32 	%r48, %r33, %r47, %r4;
	add.s32 	%r96, %r48, %r3;
	add.s32 	%r49, %r1, 16;
	mad.lo.s32 	%r50, %r33, %r49, %r4;
	add.s32 	%r95, %r50, %r3;
	mad.lo.s32 	%r51, %r1, %r33, %r4;
	add.s32 	%r94, %r51, %r3;
	mov.f32 	%f367, 0f00000000;
$L__BB1_3:
	.pragma "nounroll";
	ld.param.u64 	%rd44, [_Z14matrixMulTiledPfS_S_i_param_1];
	ld.param.u64 	%rd41, [_Z14matrixMulTiledPfS_S_i_param_0];
	add.s32 	%r52, %r98, -32;
	cvta.to.global.u64 	%rd4, %rd41;
	mul.wide.u32 	%rd5, %r52, 4;
	add.s64 	%rd6, %rd4, %rd5;
	ld.global.f32 	%f14, [%rd6];
	shl.b32 	%r54, %r4, 2;
	add.s32 	%r55, %r8, %r54;
	st.shared.f32 	[%r55], %f14;
	cvta.to.global.u64 	%rd7, %rd44;
	mul.wide.u32 	%rd8, %r94, 4;
	add.s64 	%rd9, %rd7, %rd8;
	ld.global.f32 	%f15, [%rd9];
	mov.u32 	%r57, _ZZ14matrixMulTiledPfS_S_iE8shared_B;
	add.s32 	%r58, %r57, %r54;
	add.s32 	%r59, %r58, %r41;
	st.shared.f32 	[%r59], %f15;
	bar.sync 	0;
	ld.shared.f32 	%f16, [%r8];
	ld.shared.f32 	%f17, [%r58];
	fma.rn.f32 	%f18, %f16, %f17, %f367;
	ld.shared.f32 	%f19, [%r8+4];
	ld.shared.f32 	%f20, [%r58+64];
	fma.rn.f32 	%f21, %f19, %f20, %f18;
	ld.shared.f32 	%f22, [%r8+8];
	ld.shared.f32 	%f23, [%r58+128];
	fma.rn.f32 	%f24, %f22, %f23, %f21;
	ld.shared.f32 	%f25, [%r8+12];
	ld.shared.f32 	%f26, [%r58+192];
	fma.rn.f32 	%f27, %f25, %f26, %f24;
	ld.shared.f32 	%f28, [%r8+16];
	ld.shared.f32 	%f29, [%r58+256];
	fma.rn.f32 	%f30, %f28, %f29, %f27;
	ld.shared.f32 	%f31, [%r8+20];
	ld.shared.f32 	%f32, [%r58+320];
	fma.rn.f32 	%f33, %f31, %f32, %f30;
	ld.shared.f32 	%f34, [%r8+24];
	ld.shared.f32 	%f35, [%r58+384];
	fma.rn.f32 	%f36, %f34, %f35, %f33;
	ld.shared.f32 	%f37, [%r8+28];
	ld.shared.f32 	%f38, [%r58+448];
	fma.rn.f32 	%f39, %f37, %f38, %f36;
	ld.shared.f32 	%f40, [%r8+32];
	ld.shared.f32 	%f41, [%r58+512];
	fma.rn.f32 	%f42, %f40, %f41, %f39;
	ld.shared.f32 	%f43, [%r8+36];
	ld.shared.f32 	%f44, [%r58+576];
	fma.rn.f32 	%f45, %f43, %f44, %f42;
	ld.shared.f32 	%f46, [%r8+40];
	ld.shared.f32 	%f47, [%r58+640];
	fma.rn.f32 	%f48, %f46, %f47, %f45;
	ld.shared.f32 	%f49, [%r8+44];
	ld.shared.f32 	%f50, [%r58+704];
	fma.rn.f32 	%f51, %f49, %f50, %f48;
	ld.shared.f32 	%f52, [%r8+48];
	ld.shared.f32 	%f53, [%r58+768];
	fma.rn.f32 	%f54, %f52, %f53, %f51;
	ld.shared.f32 	%f55, [%r8+52];
	ld.shared.f32 	%f56, [%r58+832];
	fma.rn.f32 	%f57, %f55, %f56, %f54;
	ld.shared.f32 	%f58, [%r8+56];
	ld.shared.f32 	%f59, [%r58+896];
	fma.rn.f32 	%f60, %f58, %f59, %f57;
	ld.shared.f32 	%f61, [%r8+60];
	ld.shared.f32 	%f62, [%r58+960];
	fma.rn.f32 	%f63, %f61, %f62, %f60;
	bar.sync 	0;
	add.s32 	%r60, %r98, -16;
	mul.wide.u32 	%rd10, %r60, 4;
	add.s64 	%rd11, %rd4, %rd10;
	ld.global.f32 	%f64, [%rd11];
	st.shared.f32 	[%r55], %f64;
	mul.wide.u32 	%rd12, %r95, 4;
	add.s64 	%rd13, %rd7, %rd12;
	ld.global.f32 	%f65, [%rd13];
	st.shared.f32 	[%r59], %f65;
	bar.sync 	0;
	ld.shared.f32 	%f66, [%r8];
	ld.shared.f32 	%f67, [%r58];
	fma.rn.f32 	%f68, %f66, %f67, %f63;
	ld.shared.f32 	%f69, [%r8+4];
	ld.shared.f32 	%f70, [%r58+64];
	fma.rn.f32 	%f71, %f69, %f70, %f68;
	ld.shared.f32 	%f72, [%r8+8];
	ld.shared.f32 	%f73, [%r58+128];
	fma.rn.f32 	%f74, %f72, %f73, %f71;
	ld.shared.f32 	%f75, [%r8+12];
	ld.shared.f32 	%f76, [%r58+192];
	fma.rn.f32 	%f77, %f75, %f76, %f74;
	ld.shared.f32 	%f78, [%r8+16];
	ld.shared.f32 	%f79, [%r58+256];
	fma.rn.f32 	%f80, %f78, %f79, %f77;
	ld.shared.f32 	%f81, [%r8+20];
	ld.shared.f32 	%f82, [%r58+320];
	fma.rn.f32 	%f83, %f81, %f82, %f80;
	ld.shared.f32 	%f84, [%r8+24];
	ld.shared.f32 	%f85, [%r58+384];
	fma.rn.f32 	%f86, %f84, %f85, %f83;
	ld.shared.f32 	%f87, [%r8+28];
	ld.shared.f32 	%f88, [%r58+448];
	fma.rn.f32 	%f89, %f87, %f88, %f86;
	ld.shared.f32 	%f90, [%r8+32];
	ld.shared.f32 	%f91, [%r58+512];
	fma.rn.f32 	%f92, %f90, %f91, %f89;
	ld.shared.f32 	%f93, [%r8+36];
	ld.shared.f32 	%f94, [%r58+576];
	fma.rn.f32 	%f95, %f93, %f94, %f92;
	ld.shared.f32 	%f96, [%r8+40];
	ld.shared.f32 	%f97, [%r58+640];
	fma.rn.f32 	%f98, %f96, %f97, %f95;
	ld.shared.f32 	%f99, [%r8+44];
	ld.shared.f32 	%f100, [%r58+704];
	fma.rn.f32 	%f101, %f99, %f100, %f98;
	ld.shared.f32 	%f102, [%r8+48];
	ld.shared.f32 	%f103, [%r58+768];
	fma.rn.f32 	%f104, %f102, %f103, %f101;
	ld.shared.f32 	%f105, [%r8+52];
	ld.shared.f32 	%f106, [%r58+832];
	fma.rn.f32 	%f107, %f105, %f106, %f104;
	ld.shared.f32 	%f108, [%r8+56];
	ld.shared.f32 	%f109, [%r58+896];
	fma.rn.f32 	%f110, %f108, %f109, %f107;
	ld.shared.f32 	%f111, [%r8+60];
	ld.shared.f32 	%f112, [%r58+960];
	fma.rn.f32 	%f113, %f111, %f112, %f110;
	bar.sync 	0;
	add.s32 	%r61, %r98, 16;
	mul.wide.u32 	%rd14, %r98, 4;
	add.s64 	%rd15, %rd4, %rd14;
	ld.global.f32 	%f114, [%rd15];
	st.shared.f32 	[%r55], %f114;
	mul.wide.u32 	%rd16, %r96, 4;
	add.s64 	%rd17, %rd7, %rd16;
	ld.global.f32 	%f115, [%rd17];
	st.shared.f32 	[%r59], %f115;
	bar.sync 	0;
	ld.shared.f32 	%f116, [%r8];
	ld.shared.f32 	%f117, [%r58];
	fma.rn.f32 	%f118, %f116, %f117, %f113;
	ld.shared.f32 	%f119, [%r8+4];
	ld.shared.f32 	%f120, [%r58+64];
	fma.rn.f32 	%f121, %f119, %f120, %f118;
	ld.shared.f32 	%f122, [%r8+8];
	ld.shared.f32 	%f123, [%r58+128];
	fma.rn.f32 	%f124, %f122, %f123, %f121;
	ld.shared.f32 	%f125, [%r8+12];
	ld.shared.f32 	%f126, [%r58+192];
	fma.rn.f32 	%f127, %f125, %f126, %f124;
	ld.shared.f32 	%f128, [%r8+16];
	ld.shared.f32 	%f129, [%r58+256];
	fma.rn.f32 	%f130, %f128, %f129, %f127;
	ld.shared.f32 	%f131, [%r8+20];
	ld.shared.f32 	%f132, [%r58+320];
	fma.rn.f32 	%f133, %f131, %f132, %f130;
	ld.shared.f32 	%f134, [%r8+24];
	ld.shared.f32 	%f135, [%r58+384];
	fma.rn.f32 	%f136, %f134, %f135, %f133;
	ld.shared.f32 	%f137, [%r8+28];
	ld.shared.f32 	%f138, [%r58+448];
	fma.rn.f32 	%f139, %f137, %f138, %f136;
	ld.shared.f32 	%f140, [%r8+32];
	ld.shared.f32 	%f141, [%r58+512];
	fma.rn.f32 	%f142, %f140, %f141, %f139;
	ld.shared.f32 	%f143, [%r8+36];
	ld.shared.f32 	%f144, [%r58+576];
	fma.rn.f32 	%f145, %f143, %f144, %f142;
	ld.shared.f32 	%f146, [%r8+40];
	ld.shared.f32 	%f147, [%r58+640];
	fma.rn.f32 	%f148, %f146, %f147, %f145;
	ld.shared.f32 	%f149, [%r8+44];
	ld.shared.f32 	%f150, [%r58+704];
	fma.rn.f32 	%f151, %f149, %f150, %f148;
	ld.shared.f32 	%f152, [%r8+48];
	ld.shared.f32 	%f153, [%r58+768];
	fma.rn.f32 	%f154, %f152, %f153, %f151;
	ld.shared.f32 	%f155, [%r8+52];
	ld.shared.f32 	%f156, [%r58+832];
	fma.rn.f32 	%f157, %f155, %f156, %f154;
	ld.shared.f32 	%f158, [%r8+56];
	ld.shared.f32 	%f159, [%r58+896];
	fma.rn.f32 	%f160, %f158, %f159, %f157;
	ld.shared.f32 	%f161, [%r8+60];
	ld.shared.f32 	%f162, [%r58+960];
	fma.rn.f32 	%f163, %f161, %f162, %f160;
	bar.sync 	0;
	mul.wide.u32 	%rd18, %r61, 4;
	add.s64 	%rd19, %rd4, %rd18;
	ld.global.f32 	%f164, [%rd19];
	st.shared.f32 	[%r55], %f164;
	mul.wide.u32 	%rd20, %r97, 4;
	add.s64 	%rd21, %rd7, %rd20;
	ld.global.f32 	%f165, [%rd21];
	st.shared.f32 	[%r59], %f165;
	bar.sync 	0;
	ld.shared.f32 	%f166, [%r8];
	ld.shared.f32 	%f167, [%r58];
	fma.rn.f32 	%f168, %f166, %f167, %f163;
	ld.shared.f32 	%f169, [%r8+4];
	ld.shared.f32 	%f170, [%r58+64];
	fma.rn.f32 	%f171, %f169, %f170, %f168;
	ld.shared.f32 	%f172, [%r8+8];
	ld.shared.f32 	%f173, [%r58+128];
	fma.rn.f32 	%f174, %f172, %f173, %f171;
	ld.shared.f32 	%f175, [%r8+12];
	ld.shared.f32 	%f176, [%r58+192];
	fma.rn.f32 	%f177, %f175, %f176, %f174;
	ld.shared.f32 	%f178, [%r8+16];
	ld.shared.f32 	%f179, [%r58+256];
	fma.rn.f32 	%f180, %f178, %f179, %f177;
	ld.shared.f32 	%f181, [%r8+20];
	ld.shared.f32 	%f182, [%r58+320];
	fma.rn.f32 	%f183, %f181, %f182, %f180;
	ld.shared.f32 	%f184, [%r8+24];
	ld.shared.f32 	%f185, [%r58+384];
	fma.rn.f32 	%f186, %f184, %f185, %f183;
	ld.shared.f32 	%f187, [%r8+28];
	ld.shared.f32 	%f188, [%r58+448];
	fma.rn.f32 	%f189, %f187, %f188, %f186;
	ld.shared.f32 	%f190, [%r8+32];
	ld.shared.f32 	%f191, [%r58+512];
	fma.rn.f32 	%f192, %f190, %f191, %f189;
	ld.shared.f32 	%f193, [%r8+36];
	ld.shared.f32 	%f194, [%r58+576];
	fma.rn.f32 	%f195, %f193, %f194, %f192;
	ld.shared.f32 	%f196, [%r8+40];
	ld.shared.f32 	%f197, [%r58+640];
	fma.rn.f32 	%f198, %f196, %f197, %f195;
	ld.shared.f32 	%f199, [%r8+44];
	ld.shared.f32 	%f200, [%r58+704];
	fma.rn.f32 	%f201, %f199, %f200, %f198;
	ld.shared.f32 	%f202, [%r8+48];
	ld.shared.f32 	%f203, [%r58+768];
	fma.rn.f32 	%f204, %f202, %f203, %f201;
	ld.shared.f32 	%f205, [%r8+52];
	ld.shared.f32 	%f206, [%r58+832];
	fma.rn.f32 	%f207, %f205, %f206, %f204;
	ld.shared.f32 	%f208, [%r8+56];
	ld.shared.f32 	%f209, [%r58+896];
	fma.rn.f32 	%f210, %f208, %f209, %f207;
	ld.shared.f32 	%f211, [%r8+60];
	ld.shared.f32 	%f212, [%r58+960];
	fma.rn.f32 	%f367, %f211, %f212, %f210;
	bar.sync 	0;
	add.s32 	%r99, %r99, 4;
	add.s32 	%r98, %r98, 64;
	shl.b32 	%r62, %r33, 6;
	add.s32 	%r97, %r97, %r62;
	add.s32 	%r96, %r96, %r62;
	add.s32 	%r95, %r95, %r62;
	add.s32 	%r94, %r94, %r62;
	setp.ne.s32 	%p3, %r99, 0;
	@%p3 bra 	$L__BB1_3;
$L__BB1_4:
	and.b32  	%r29, %r6, 3;
	setp.eq.s32 	%p4, %r29, 0;
	@%p4 bra 	$L__BB1_9;
	setp.eq.s32 	%p5, %r29, 1;
	@%p5 bra 	$L__BB1_7;
	ld.param.u64 	%rd45, [_Z14matrixMulTiledPfS_S_i_param_1];
	ld.param.u64 	%rd42, [_Z14matrixMulTiledPfS_S_i_param_0];
	shl.b32 	%r63, %r101, 4;
	add.s32 	%r64, %r7, %r63;
	cvta.to.global.u64 	%rd22, %rd42;
	mul.wide.u32 	%rd23, %r64, 4;
	add.s64 	%rd24, %rd22, %rd23;
	ld.global.f32 	%f214, [%rd24];
	shl.b32 	%r66, %r4, 2;
	add.s32 	%r67, %r8, %r66;
	st.shared.f32 	[%r67], %f214;
	add.s32 	%r68, %r63, %r1;
	mad.lo.s32 	%r69, %r68, %r33, %r5;
	cvta.to.global.u64 	%rd25, %rd45;
	mul.wide.u32 	%rd26, %r69, 4;
	add.s64 	%rd27, %rd25, %rd26;
	ld.global.f32 	%f215, [%rd27];
	mov.u32 	%r71, _ZZ14matrixMulTiledPfS_S_iE8shared_B;
	add.s32 	%r72, %r71, %r66;
	add.s32 	%r73, %r72, %r41;
	st.shared.f32 	[%r73], %f215;
	bar.sync 	0;
	ld.shared.f32 	%f216, [%r8];
	ld.shared.f32 	%f217, [%r72];
	fma.rn.f32 	%f218, %f216, %f217, %f367;
	ld.shared.f32 	%f219, [%r8+4];
	ld.shared.f32 	%f220, [%r72+64];
	fma.rn.f32 	%f221, %f219, %f220, %f218;
	ld.shared.f32 	%f222, [%r8+8];
	ld.shared.f32 	%f223, [%r72+128];
	fma.rn.f32 	%f224, %f222, %f223, %f221;
	ld.shared.f32 	%f225, [%r8+12];
	ld.shared.f32 	%f226, [%r72+192];
	fma.rn.f32 	%f227, %f225, %f226, %f224;
	ld.shared.f32 	%f228, [%r8+16];
	ld.shared.f32 	%f229, [%r72+256];
	fma.rn.f32 	%f230, %f228, %f229, %f227;
	ld.shared.f32 	%f231, [%r8+20];
	ld.shared.f32 	%f232, [%r72+320];
	fma.rn.f32 	%f233, %f231, %f232, %f230;
	ld.shared.f32 	%f234, [%r8+24];
	ld.shared.f32 	%f235, [%r72+384];
	fma.rn.f32 	%f236, %f234, %f235, %f233;
	ld.shared.f32 	%f237, [%r8+28];
	ld.shared.f32 	%f238, [%r72+448];
	fma.rn.f32 	%f239, %f237, %f238, %f236;
	ld.shared.f32 	%f240, [%r8+32];
	ld.shared.f32 	%f241, [%r72+512];
	fma.rn.f32 	%f242, %f240, %f241, %f239;
	ld.shared.f32 	%f243, [%r8+36];
	ld.shared.f32 	%f244, [%r72+576];
	fma.rn.f32 	%f245, %f243, %f244, %f242;
	ld.shared.f32 	%f246, [%r8+40];
	ld.shared.f32 	%f247, [%r72+640];
	fma.rn.f32 	%f248, %f246, %f247, %f245;
	ld.shared.f32 	%f249, [%r8+44];
	ld.shared.f32 	%f250, [%r72+704];
	fma.rn.f32 	%f251, %f249, %f250, %f248;
	ld.shared.f32 	%f252, [%r8+48];
	ld.shared.f32 	%f253, [%r72+768];
	fma.rn.f32 	%f254, %f252, %f253, %f251;
	ld.shared.f32 	%f255, [%r8+52];
	ld.shared.f32 	%f256, [%r72+832];
	fma.rn.f32 	%f257, %f255, %f256, %f254;
	ld.shared.f32 	%f258, [%r8+56];
	ld.shared.f32 	%f259, [%r72+896];
	fma.rn.f32 	%f260, %f258, %f259, %f257;
	ld.shared.f32 	%f261, [%r8+60];
	ld.shared.f32 	%f262, [%r72+960];
	fma.rn.f32 	%f263, %f261, %f262, %f260;
	bar.sync 	0;
	add.s32 	%r74, %r64, 16;
	mul.wide.u32 	%rd28, %r74, 4;
	add.s64 	%rd29, %rd22, %rd28;
	ld.global.f32 	%f264, [%rd29];
	st.shared.f32 	[%r67], %f264;
	add.s32 	%r75, %r68, 16;
	mad.lo.s32 	%r76, %r75, %r33, %r5;
	mul.wide.u32 	%rd30, %r76, 4;
	add.s64 	%rd31, %rd25, %rd30;
	ld.global.f32 	%f265, [%rd31];
	st.shared.f32 	[%r73], %f265;
	bar.sync 	0;
	ld.shared.f32 	%f266, [%r8];
	ld.shared.f32 	%f267, [%r72];
	fma.rn.f32 	%f268, %f266, %f267, %f263;
	ld.shared.f32 	%f269, [%r8+4];
	ld.shared.f32 	%f270, [%r72+64];
	fma.rn.f32 	%f271, %f269, %f270, %f268;
	ld.shared.f32 	%f272, [%r8+8];
	ld.shared.f32 	%f273, [%r72+128];
	fma.rn.f32 	%f274, %f272, %f273, %f271;
	ld.shared.f32 	%f275, [%r8+12];
	ld.shared.f32 	%f276, [%r72+192];
	fma.rn.f32 	%f277, %f275, %f276, %f274;
	ld.shared.f32 	%f278, [%r8+16];
	ld.shared.f32 	%f279, [%r72+256];
	fma.rn.f32 	%f280, %f278, %f279, %f277;
	ld.shared.f32 	%f281, [%r8+20];
	ld.shared.f32 	%f282, [%r72+320];
	fma.rn.f32 	%f283, %f281, %f282, %f280;
	ld.shared.f32 	%f284, [%r8+24];
	ld.shared.f32 	%f285, [%r72+384];
	fma.rn.f32 	%f286, %f284, %f285, %f283;
	ld.shared.f32 	%f287, [%r8+28];
	ld.shared.f32 	%f288, [%r72+448];
	fma.rn.f32 	%f289, %f287, %f288, %f286;
	ld.shared.f32 	%f290, [%r8+32];
	ld.shared.f32 	%f291, [%r72+512];
	fma.rn.f32 	%f292, %f290, %f291, %f289;
	ld.shared.f32 	%f293, [%r8+36];
	ld.shared.f32 	%f294, [%r72+576];
	fma.rn.f32 	%f295, %f293, %f294, %f292;
	ld.shared.f32 	%f296, [%r8+40];
	ld.shared.f32 	%f297, [%r72+640];
	fma.rn.f32 	%f298, %f296, %f297, %f295;
	ld.shared.f32 	%f299, [%r8+44];
	ld.shared.f32 	%f300, [%r72+704];
	fma.rn.f32 	%f301, %f299, %f300, %f298;
	ld.shared.f32 	%f302, [%r8+48];
	ld.shared.f32 	%f303, [%r72+768];
	fma.rn.f32 	%f304, %f302, %f303, %f301;
	ld.shared.f32 	%f305, [%r8+52];
	ld.shared.f32 	%f306, [%r72+832];
	fma.rn.f32 	%f307, %f305, %f306, %f304;
	ld.shared.f32 	%f308, [%r8+56];
	ld.shared.f32 	%f309, [%r72+896];
	fma.rn.f32 	%f310, %f308, %f309, %f307;
	ld.shared.f32 	%f311, [%r8+60];
	ld.shared.f32 	%f312, [%r72+960];
	fma.rn.f32 	%f367, %f311, %f312, %f310;
	bar.sync 	0;
	add.s32 	%r101, %r101, 2;
$L__BB1_7:
	and.b32  	%r77, %r6, 1;
	setp.eq.b32 	%p6, %r77, 1;
	not.pred 	%p7, %p6;
	@%p7 bra 	$L__BB1_9;
	ld.param.u64 	%rd46, [_Z14matrixMulTiledPfS_S_i_param_1];
	ld.param.u64 	%rd43, [_Z14matrixMulTiledPfS_S_i_param_0];
	shl.b32 	%r78, %r101, 4;
	add.s32 	%r79, %r7, %r78;
	cvta.to.global.u64 	%rd32, %rd43;
	mul.wide.u32 	%rd33, %r79, 4;
	add.s64 	%rd34, %rd32, %rd33;
	ld.global.f32 	%f313, [%rd34];
	shl.b32 	%r81, %r4, 2;
	add.s32 	%r82, %r8, %r81;
	st.shared.f32 	[%r82], %f313;
	add.s32 	%r83, %r78, %r1;
	mad.lo.s32 	%r84, %r83, %r33, %r5;
	cvta.to.global.u64 	%rd35, %rd46;
	mul.wide.u32 	%rd36, %r84, 4;
	add.s64 	%rd37, %rd35, %rd36;
	ld.global.f32 	%f314, [%rd37];
	mov.u32 	%r86, _ZZ14matrixMulTiledPfS_S_iE8shared_B;
	add.s32 	%r87, %r86, %r81;
	add.s32 	%r88, %r87, %r41;
	st.shared.f32 	[%r88], %f314;
	bar.sync 	0;
	ld.shared.f32 	%f315, [%r8];
	ld.shared.f32 	%f316, [%r87];
	fma.rn.f32 	%f317, %f315, %f316, %f367;
	ld.shared.f32 	%f318, [%r8+4];
	ld.shared.f32 	%f319, [%r87+64];
	fma.rn.f32 	%f320, %f318, %f319, %f317;
	ld.shared.f32 	%f321, [%r8+8];
	ld.shared.f32 	%f322, [%r87+128];
	fma.rn.f32 	%f323, %f321, %f322, %f320;
	ld.shared.f32 	%f324, [%r8+12];
	ld.shared.f32 	%f325, [%r87+192];
	fma.rn.f32 	%f326, %f324, %f325, %f323;
	ld.shared.f32 	%f327, [%r8+16];
	ld.shared.f32 	%f328, [%r87+256];
	fma.rn.f32 	%f329, %f327, %f328, %f326;
	ld.shared.f32 	%f330, [%r8+20];
	ld.shared.f32 	%f331, [%r87+320];
	fma.rn.f32 	%f332, %f330, %f331, %f329;
	ld.shared.f32 	%f333, [%r8+24];
	ld.shared.f32 	%f334, [%r87+384];
	fma.rn.f32 	%f335, %f333, %f334, %f332;
	ld.shared.f32 	%f336, [%r8+28];
	ld.shared.f32 	%f337, [%r87+448];
	fma.rn.f32 	%f338, %f336, %f337, %f335;
	ld.shared.f32 	%f339, [%r8+32];
	ld.shared.f32 	%f340, [%r87+512];
	fma.rn.f32 	%f341, %f339, %f340, %f338;
	ld.shared.f32 	%f342, [%r8+36];
	ld.shared.f32 	%f343, [%r87+576];
	fma.rn.f32 	%f344, %f342, %f343, %f341;
	ld.shared.f32 	%f345, [%r8+40];
	ld.shared.f32 	%f346, [%r87+640];
	fma.rn.f32 	%f347, %f345, %f346, %f344;
	ld.shared.f32 	%f348, [%r8+44];
	ld.shared.f32 	%f349, [%r87+704];
	fma.rn.f32 	%f350, %f348, %f349, %f347;
	ld.shared.f32 	%f351, [%r8+48];
	ld.shared.f32 	%f352, [%r87+768];
	fma.rn.f32 	%f353, %f351, %f352, %f350;
	ld.shared.f32 	%f354, [%r8+52];
	ld.shared.f32 	%f355, [%r87+832];
	fma.rn.f32 	%f356, %f354, %f355, %f353;
	ld.shared.f32 	%f357, [%r8+56];
	ld.shared.f32 	%f358, [%r87+896];
	fma.rn.f32 	%f359, %f357, %f358, %f356;
	ld.shared.f32 	%f360, [%r8+60];
	ld.shared.f32 	%f361, [%r87+960];
	fma.rn.f32 	%f367, %f360, %f361, %f359;
	bar.sync 	0;
$L__BB1_9:
	max.s32 	%r92, %r2, %r5;
	setp.ge.s32 	%p8, %r92, %r33;
	@%p8 bra 	$L__BB1_11;
	ld.param.u64 	%rd47, [_Z14matrixMulTiledPfS_S_i_param_2];
	mad.lo.s32 	%r93, %r33, %r2, %r5;
	cvta.to.global.u64 	%rd38, %rd47;
	mul.wide.s32 	%rd39, %r93, 4;
	add.s64 	%rd40, %rd38, %rd39;
	st.global.f32 	[%rd40], %f367;
$L__BB1_11:
	ret;

}


// ===== COMPILED SASS (sm_100) =====

	.target	sm_100

	.elftype	@"ET_EXEC"


//--------------------- .note.nv.tkinfo           --------------------------
	.section	.note.nv.tkinfo,"",@"SHT_NOTE"
	.sectionflags	@"SHF_NOTE_NV_TKINFO"
	.tkinfo
        /*0018*/ 	.word	0x00000002
        /*0030*/ 	.string	""
        /*0030*/ 	.string	"ptxas"
        /*0030*/ 	.string	"Cuda compilation tools, release 13.0, V13.0.88"
        /*0030*/ 	.string	"Build cuda_13.0.r13.0/compiler.36424714_0"
        /*0030*/ 	.string	"-arch sm_100 -m 64 "



//--------------------- .note.nv.cuinfo           --------------------------
	.section	.note.nv.cuinfo,"",@"SHT_NOTE"
	.sectionflags	@"SHF_NOTE_NV_CUINFO"
        /*0018*/ 	.short	0x0002
        /*001a*/ 	.short	0x0064
        /*001c*/ 	.short	0x0082
	.zero		2


//--------------------- .nv.info                  --------------------------
	.section	.nv.info,"",@"SHT_CUDA_INFO"
	.align	4


	//----- nvinfo : EIATTR_REGCOUNT
	.align		4
        /*0000*/ 	.byte	0x04, 0x2f
        /*0002*/ 	.short	(.L_1 - .L_0)
	.align		4
.L_0:
        /*0004*/ 	.word	index@(_Z14matrixMulNaivePfS_S_i)
        /*0008*/ 	.word	0x0000001e


	//----- nvinfo : EIATTR_FRAME_SIZE
	.align		4
.L_1:
        /*000c*/ 	.byte	0x04, 0x11
        /*000e*/ 	.short	(.L_3 - .L_2)
	.align		4
.L_2:
        /*0010*/ 	.word	index@(_Z14matrixMulNaivePfS_S_i)
        /*0014*/ 	.word	0x00000000


	//----- nvinfo : EIATTR_REGCOUNT
	.align		4
.L_3:
        /*0018*/ 	.byte	0x04, 0x2f
        /*001a*/ 	.short	(.L_5 - .L_4)
	.align		4
.L_4:
        /*001c*/ 	.word	index@(_Z14matrixMulTiledPfS_S_i)
        /*0020*/ 	.word	0x00000028


	//----- nvinfo : EIATTR_FRAME_SIZE
	.align		4
.L_5:
        /*0024*/ 	.byte	0x04, 0x11
        /*0026*/ 	.short	(.L_7 - .L_6)
	.align		4
.L_6:
        /*0028*/ 	.word	index@(_Z14matrixMulTiledPfS_S_i)
        /*002c*/ 	.word	0x00000000


	//----- nvinfo : EIATTR_MIN_STACK_SIZE
	.align		4
.L_7:
        /*0030*/ 	.byte	0x04, 0x12
        /*0032*/ 	.short	(.L_9 - .L_8)
	.align		4
.L_8:
        /*0034*/ 	.word	index@(_Z14matrixMulTiledPfS_S_i)
        /*0038*/ 	.word	0x00000000


	//----- nvinfo : EIATTR_MIN_STACK_SIZE
	.align		4
.L_9:
        /*003c*/ 	.byte	0x04, 0x12
        /*003e*/ 	.short	(.L_11 - .L_10)
	.align		4
.L_10:
        /*0040*/ 	.word	index@(_Z14matrixMulNaivePfS_S_i)
        /*0044*/ 	.word	0x00000000
.L_11:


//--------------------- .nv.compat                --------------------------
	.section	.nv.compat,"",@"SHT_CUDA_COMPAT_INFO"
	.align	4
        /*0000*/ 	.byte	0x02, 0x09, 0x00, 0x00, 0x02, 0x02, 0x01, 0x00, 0x02, 0x05, 0x05, 0x00, 0x03, 0x07, 0x01, 0x01
        /*0010*/ 	.byte	0x02, 0x03, 0x00, 0x00, 0x02, 0x06, 0x01, 0x00, 0x04, 0x0b, 0x08, 0x00, 0x09, 0x00, 0x00, 0x00
        /*0020*/ 	.byte	0x00, 0x00, 0x00, 0x00


//--------------------- .nv.info._Z14matrixMulTiledPfS_S_i --------------------------
	.section	.nv.info._Z14matrixMulTiledPfS_S_i,"",@"SHT_CUDA_INFO"
	.sectionflags	@""
	.align	4


	//----- nvinfo : EIATTR_CUDA_API_VERSION
	.align		4
        /*0000*/ 	.byte	0x04, 0x37
        /*0002*/ 	.short	(.L_13 - .L_12)
.L_12:
        /*0004*/ 	.word	0x00000082


	//----- nvinfo : EIATTR_KPARAM_INFO
	.align		4
.L_13:
        /*0008*/ 	.byte	0x04, 0x17
        /*000a*/ 	.short	(.L_15 - .L_14)
.L_14:
        /*000c*/ 	.word	0x00000000
        /*0010*/ 	.short	0x0003
        /*0012*/ 	.short	0x0018
        /*0014*/ 	.byte	0x00, 0xf0, 0x11, 0x00


	//----- nvinfo : EIATTR_KPARAM_INFO
	.align		4
.L_15:
        /*0018*/ 	.byte	0x04, 0x17
        /*001a*/ 	.short	(.L_17 - .L_16)
.L_16:
        /*001c*/ 	.word	0x00000000
        /*0020*/ 	.short	0x0002
        /*0022*/ 	.short	0x0010
        /*0024*/ 	.byte	0x00, 0xf5, 0x21, 0x00


	//----- nvinfo : EIATTR_KPARAM_INFO
	.align		4
.L_17:
        /*0028*/ 	.byte	0x04, 0x17
        /*002a*/ 	.short	(.L_19 - .L_18)
.L_18:
        /*002c*/ 	.word	0x00000000
        /*0030*/ 	.short	0x0001
        /*0032*/ 	.short	0x0008
        /*0034*/ 	.byte	0x00, 0xf5, 0x21, 0x00


	//----- nvinfo : EIATTR_KPARAM_INFO
	.align		4
.L_19:
        /*0038*/ 	.byte	0x04, 0x17
        /*003a*/ 	.short	(.L_21 - .L_20)
.L_20:
        /*003c*/ 	.word	0x00000000
        /*0040*/ 	.short	0x0000
        /*0042*/ 	.short	0x0000
        /*0044*/ 	.byte	0x00, 0xf5, 0x21, 0x00


	//----- nvinfo : EIATTR_SPARSE_MMA_MASK
	.align		4
.L_21:
        /*0048*/ 	.byte	0x03, 0x50
        /*004a*/ 	.short	0x0000


	//----- nvinfo : EIATTR_MAXREG_COUNT
	.align		4
        /*004c*/ 	.byte	0x03, 0x1b
        /*004e*/ 	.short	0x00ff


	//----- nvinfo : EIATTR_NUM_BARRIERS
	.align		4
        /*0050*/ 	.byte	0x02, 0x4c
        /*0052*/ 	.byte	0x01
	.zero		1


	//----- nvinfo : EIATTR_MERCURY_ISA_VERSION
	.align		4
        /*0054*/ 	.byte	0x03, 0x5f
        /*0056*/ 	.short	0x0101


	//----- nvinfo : EIATTR_VRC_CTA_INIT_COUNT
	.align		4
        /*0058*/ 	.byte	0x02, 0x4a
	.zero		1
	.zero		1


	//----- nvinfo : EIATTR_EXIT_INSTR_OFFSETS
	.align		4
        /*005c*/ 	.byte	0x04, 0x1c
        /*005e*/ 	.short	(.L_23 - .L_22)


	//   ....[0]....
.L_22:
        /*0060*/ 	.word	0x000018f0


	//   ....[1]....
        /*0064*/ 	.word	0x00001940


	//----- nvinfo : EIATTR_CBANK_PARAM_SIZE
	.align		4
.L_23:
        /*0068*/ 	.byte	0x03, 0x19
        /*006a*/ 	.short	0x001c


	//----- nvinfo : EIATTR_PARAM_CBANK
	.align		4
        /*006c*/ 	.byte	0x04, 0x0a
        /*006e*/ 	.short	(.L_25 - .L_24)
	.align		4
.L_24:
        /*0070*/ 	.word	index@(.nv.constant0._Z14matrixMulTiledPfS_S_i)
        /*0074*/ 	.short	0x0380
        /*0076*/ 	.short	0x001c


	//----- nvinfo : EIATTR_SW_WAR
	.align		4
.L_25:
        /*0078*/ 	.byte	0x04, 0x36
        /*007a*/ 	.short	(.L_27 - .L_26)
.L_26:
        /*007c*/ 	.word	0x00000008
.L_27:


//--------------------- .nv.info._Z14matrixMulNaivePfS_S_i --------------------------
	.section	.nv.info._Z14matrixMulNaivePfS_S_i,"",@"SHT_CUDA_INFO"
	.sectionflags	@""
	.align	4


	//----- nvinfo : EIATTR_CUDA_API_VERSION
	.align		4
        /*0000*/ 	.byte	0x04, 0x37
        /*0002*/ 	.short	(.L_29 - .L_28)
.L_28:
        /*0004*/ 	.word	0x00000082


	//----- nvinfo : EIATTR_KPARAM_INFO
	.align		4
.L_29:
        /*0008*/ 	.byte	0x04, 0x17
        /*000a*/ 	.short	(.L_31 - .L_30)
.L_30:
        /*000c*/ 	.word	0x00000000
        /*0010*/ 	.short	0x0003
        /*0012*/ 	.short	0x0018
        /*0014*/ 	.byte	0x00, 0xf0, 0x11, 0x00


	//----- nvinfo : EIATTR_KPARAM_INFO
	.align		4
.L_31:
        /*0018*/ 	.byte	0x04, 0x17
        /*001a*/ 	.short	(.L_33 - .L_32)
.L_32:
        /*001c*/ 	.word	0x00000000
        /*0020*/ 	.short	0x0002
        /*0022*/ 	.short	0x0010
        /*0024*/ 	.byte	0x00, 0xf5, 0x21, 0x00


	//----- nvinfo : EIATTR_KPARAM_INFO
	.align		4
.L_33:
        /*0028*/ 	.byte	0x04, 0x17
        /*002a*/ 	.short	(.L_35 - .L_34)
.L_34:
        /*002c*/ 	.word	0x00000000
        /*0030*/ 	.short	0x0001
        /*0032*/ 	.short	0x0008
        /*0034*/ 	.byte	0x00, 0xf5, 0x21, 0x00


	//----- nvinfo : EIATTR_KPARAM_INFO
	.align		4
.L_35:
        /*0038*/ 	.byte	0x04, 0x17
        /*003a*/ 	.short	(.L_37 - .L_36)
.L_36:
        /*003c*/ 	.word	0x00000000
        /*0040*/ 	.short	0x0000
        /*0042*/ 	.short	0x0000
        /*0044*/ 	.byte	0x00, 0xf5, 0x21, 0x00


	//----- nvinfo : EIATTR_SPARSE_MMA_MASK
	.align		4
.L_37:
        /*0048*/ 	.byte	0x03, 0x50
        /*004a*/ 	.short	0x0000


	//----- nvinfo : EIATTR_MAXREG_COUNT
	.align		4
        /*004c*/ 	.byte	0x03, 0x1b
        /*004e*/ 	.short	0x00ff


	//----- nvinfo : EIATTR_MERCURY_ISA_VERSION
	.align		4
        /*0050*/ 	.byte	0x03, 0x5f
        /*0052*/ 	.short	0x0101


	//----- nvinfo : EIATTR_VRC_CTA_INIT_COUNT
	.align		4
        /*0054*/ 	.byte	0x02, 0x4a
	.zero		1
	.zero		1


	//----- nvinfo : EIATTR_EXIT_INSTR_OFFSETS
	.align		4
        /*0058*/ 	.byte	0x04, 0x1c
        /*005a*/ 	.short	(.L_39 - .L_38)


	//   ....[0]....
.L_38:
        /*005c*/ 	.word	0x000000c0


	//   ....[1]....
        /*0060*/ 	.word	0x00000a90


	//----- nvinfo : EIATTR_CBANK_PARAM_SIZE
	.align		4
.L_39:
        /*0064*/ 	.byte	0x03, 0x19
        /*0066*/ 	.short	0x001c


	//----- nvinfo : EIATTR_PARAM_CBANK
	.align		4
        /*0068*/ 	.byte	0x04, 0x0a
        /*006a*/ 	.short	(.L_41 - .L_40)
	.align		4
.L_40:
        /*006c*/ 	.word	index@(.nv.constant0._Z14matrixMulNaivePfS_S_i)
        /*0070*/ 	.short	0x0380
        /*0072*/ 	.short	0x001c


	//----- nvinfo : EIATTR_SW_WAR
	.align		4
.L_41:
        /*0074*/ 	.byte	0x04, 0x36
        /*0076*/ 	.short	(.L_43 - .L_42)
.L_42:
        /*0078*/ 	.word	0x00000008
.L_43:


//--------------------- .nv.callgraph             --------------------------
	.section	.nv.callgraph,"",@"SHT_CUDA_CALLGRAPH"
	.align	4
	.sectionentsize	8
	.align		4
        /*0000*/ 	.word	0x00000000
	.align		4
        /*0004*/ 	.word	0xffffffff
	.align		4
        /*0008*/ 	.word	0x00000000
	.align		4
        /*000c*/ 	.word	0xfffffffe
	.align		4
        /*0010*/ 	.word	0x00000000
	.align		4
        /*0014*/ 	.word	0xfffffffd
	.align		4
        /*0018*/ 	.word	0x00000000
	.align		4
        /*001c*/ 	.word	0xfffffffc


//--------------------- .text._Z14matrixMulTiledPfS_S_i --------------------------
	.section	.text._Z14matrixMulTiledPfS_S_i,"ax",@progbits
	.align	128
        .global         _Z14matrixMulTiledPfS_S_i
        .type           _Z14matrixMulTiledPfS_S_i,@function
        .size           _Z14matrixMulTiledPfS_S_i,(.L_x_10 - _Z14matrixMulTiledPfS_S_i)
        .other          _Z14matrixMulTiledPfS_S_i,@"STO_CUDA_ENTRY STV_DEFAULT"
_Z14matrixMulTiledPfS_S_i:
.text._Z14matrixMulTiledPfS_S_i:
[----:B------:R-:W-:Y:S08]  /*0000*/  LDC R1, c[0x0][0x37c] ;  /* 0x0000df00ff017b82 */ /* 0x000ff00000000800 */
[----:B------:R-:W0:Y:S01]  /*0010*/  LDC R5, c[0x0][0x398] ;  /* 0x0000e600ff057b82 */ /* 0x000e220000000800 */
[----:B------:R-:W1:Y:S01]  /*0020*/  S2R R4, SR_CTAID.Y ;  /* 0x0000000000047919 */ /* 0x000e620000002600 */
[----:B------:R-:W2:Y:S01]  /*0030*/  LDCU.64 UR8, c[0x0][0x358] ;  /* 0x00006b00ff0877ac */ /* 0x000ea20008000a00 */
[----:B------:R-:W-:Y:S01]  /*0040*/  HFMA2 R31, -RZ, RZ, 0, 0 ;  /* 0x00000000ff1f7431 */ /* 0x000fe200000001ff */
[----:B------:R-:W1:Y:S01]  /*0050*/  S2R R3, SR_TID.Y ;  /* 0x0000000000037919 */ /* 0x000e620000002200 */
[----:B------:R-:W3:Y:S01]  /*0060*/  S2R R9, SR_CTAID.X ;  /* 0x0000000000097919 */ /* 0x000ee20000002500 */
[----:B------:R-:W3:Y:S01]  /*0070*/  S2R R2, SR_TID.X ;  /* 0x0000000000027919 */ /* 0x000ee20000002100 */
[----:B0-----:R-:W-:-:S02]  /*0080*/  ISETP.GE.AND P0, PT, R5, 0x10, PT ;  /* 0x000000100500780c */ /* 0x001fc40003f06270 */
[----:B------:R-:W-:-:S04]  /*0090*/  SHF.R.S32.HI R0, RZ, 0x1f, R5 ;  /* 0x0000001fff007819 */ /* 0x000fc80000011405 */
[----:B------:R-:W-:Y:S02]  /*00a0*/  LEA.HI R0, R0, R5, RZ, 0x4 ;  /* 0x0000000500007211 */ /* 0x000fe400078f20ff */
[----:B-1----:R-:W-:Y:S02]  /*00b0*/  LEA R23, R4, R3, 0x4 ;  /* 0x0000000304177211 */ /* 0x002fe400078e20ff */
[----:B---3--:R-:W-:-:S03]  /*00c0*/  LEA R4, R9, R2, 0x4 ;  /* 0x0000000209047211 */ /* 0x008fc600078e20ff */
[----:B--2---:R-:W-:Y:S05]  /*00d0*/  @!P0 BRA `(.L_x_0) ;  /* 0x0000001400fc8947 */ /* 0x004fea0003800000 */
[----:B------:R-:W0:Y:S01]  /*00e0*/  S2UR UR6, SR_CgaCtaId ;  /* 0x00000000000679c3 */ /* 0x000e220000008800 */
[----:B------:R-:W-:Y:S01]  /*00f0*/  SHF.R.S32.HI R29, RZ, 0x4, R0 ;  /* 0x00000004ff1d7819 */ /* 0x000fe20000011400 */
[----:B------:R-:W-:Y:S01]  /*0100*/  UMOV UR4, 0x400 ;  /* 0x0000040000047882 */ /* 0x000fe20000000000 */
[----:B------:R-:W-:Y:S01]  /*0110*/  IMAD R21, R23, R5, R2 ;  /* 0x0000000517157224 */ /* 0x000fe200078e0202 */
[----:B------:R-:W-:Y:S02]  /*0120*/  MOV R31, RZ ;  /* 0x000000ff001f7202 */ /* 0x000fe40000000f00 */
[----:B------:R-:W-:-:S04]  /*0130*/  IADD3 R0, PT, PT, R29, -0x1, RZ ;  /* 0xffffffff1d007810 */ /* 0x000fc80007ffe0ff */
[----:B------:R-:W-:Y:S02]  /*0140*/  ISETP.GE.U32.AND P0, PT, R0, 0x3, PT ;  /* 0x000000030000780c */ /* 0x000fe40003f06070 */
[----:B------:R-:W-:Y:S01]  /*0150*/  MOV R0, RZ ;  /* 0x000000ff00007202 */ /* 0x000fe20000000f00 */
[----:B0-----:R-:W-:-:S06]  /*0160*/  ULEA UR5, UR6, UR4, 0x18 ;  /* 0x0000000406057291 */ /* 0x001fcc000f8ec0ff */
[----:B------:R-:W-:-:S04]  /*0170*/  LEA R7, R3, UR5, 0x6 ;  /* 0x0000000503077c11 */ /* 0x000fc8000f8e30ff */
[----:B------:R-:W-:Y:S05]  /*0180*/  @!P0 BRA `(.L_x_1) ;  /* 0x0000000c00448947 */ /* 0x000fea0003800000 */
[C---:B------:R-:W-:Y:S01]  /*0190*/  IADD3 R0, PT, PT, R3.reuse, 0x30, RZ ;  /* 0x0000003003007810 */ /* 0x040fe20007ffe0ff */
[----:B------:R-:W-:Y:S01]  /*01a0*/  UIADD3 UR5, UPT, UPT, UR4, 0x400, URZ ;  /* 0x0000040004057890 */ /* 0x000fe2000fffe0ff */
[C---:B------:R-:W-:Y:S01]  /*01b0*/  IADD3 R6, PT, PT, R3.reuse, 0x20, RZ ;  /* 0x0000002003067810 */ /* 0x040fe20007ffe0ff */
[CCC-:B------:R-:W-:Y:S01]  /*01c0*/  IMAD R24, R3.reuse, R5.reuse, R2.reuse ;  /* 0x0000000503187224 */ /* 0x1c0fe200078e0202 */
[----:B------:R-:W-:Y:S01]  /*01d0*/  IADD3 R8, PT, PT, R3, 0x10, RZ ;  /* 0x0000001003087810 */ /* 0x000fe20007ffe0ff */
[-CC-:B------:R-:W-:Y:S01]  /*01e0*/  IMAD R0, R0, R5.reuse, R2.reuse ;  /* 0x0000000500007224 */ /* 0x180fe200078e0202 */
[----:B------:R-:W-:Y:S01]  /*01f0*/  ULEA UR5, UR6, UR5, 0x18 ;  /* 0x0000000506057291 */ /* 0x000fe2000f8ec0ff */
[-CC-:B------:R-:W-:Y:S01]  /*0200*/  IMAD R6, R6, R5.reuse, R2.reuse ;  /* 0x0000000506067224 */ /* 0x180fe200078e0202 */
[C---:B------:R-:W-:Y:S01]  /*0210*/  LEA R24, R9.reuse, R24, 0x4 ;  /* 0x0000001809187211 */ /* 0x040fe200078e20ff */
[----:B------:R-:W-:Y:S01]  /*0220*/  IMAD R8, R8, R5, R2 ;  /* 0x0000000508087224 */ /* 0x000fe200078e0202 */
[----:B------:R-:W-:-:S02]  /*0230*/  LEA R30, R9, R0, 0x4 ;  /* 0x00000000091e7211 */ /* 0x000fc400078e20ff */
[----:B------:R-:W-:Y:S02]  /*0240*/  LOP3.LUT R0, R29, 0x7fffffc, RZ, 0xc0, !PT ;  /* 0x07fffffc1d007812 */ /* 0x000fe400078ec0ff */
[----:B------:R-:W-:Y:S02]  /*0250*/  LEA R20, R2, UR5, 0x2 ;  /* 0x0000000502147c11 */ /* 0x000fe4000f8e10ff */
[C---:B------:R-:W-:Y:S02]  /*0260*/  LEA R28, R9.reuse, R6, 0x4 ;  /* 0x00000006091c7211 */ /* 0x040fe400078e20ff */
[----:B------:R-:W-:Y:S02]  /*0270*/  LEA R26, R9, R8, 0x4 ;  /* 0x00000008091a7211 */ /* 0x000fe400078e20ff */
[----:B------:R-:W-:Y:S02]  /*0280*/  IADD3 R25, PT, PT, R21, 0x20, RZ ;  /* 0x0000002015197810 */ /* 0x000fe40007ffe0ff */
[----:B------:R-:W-:-:S02]  /*0290*/  MOV R31, RZ ;  /* 0x000000ff001f7202 */ /* 0x000fc40000000f00 */
[----:B------:R-:W-:Y:S02]  /*02a0*/  LEA R22, R2, R7, 0x2 ;  /* 0x0000000702167211 */ /* 0x000fe400078e10ff */
[----:B------:R-:W-:Y:S02]  /*02b0*/  IADD3 R27, PT, PT, -R0, RZ, RZ ;  /* 0x000000ff001b7210 */ /* 0x000fe40007ffe1ff */
[----:B------:R-:W-:-:S07]  /*02c0*/  LEA R6, R3, R20, 0x6 ;  /* 0x0000001403067211 */ /* 0x000fce00078e30ff */
.L_x_2:
[----:B------:R-:W0:Y:S01]  /*02d0*/  LDC.64 R18, c[0x0][0x380] ;  /* 0x0000e000ff127b82 */ /* 0x000e220000000a00 */
[----:B------:R-:W-:-:S07]  /*02e0*/  IADD3 R11, PT, PT, R25, -0x20, RZ ;  /* 0xffffffe0190b7810 */ /* 0x000fce0007ffe0ff */
[----:B------:R-:W1:Y:S01]  /*02f0*/  LDC.64 R16, c[0x0][0x388] ;  /* 0x0000e200ff107b82 */ /* 0x000e620000000a00 */
[----:B0-----:R-:W-:-:S06]  /*0300*/  IMAD.WIDE.U32 R10, R11, 0x4, R18 ;  /* 0x000000040b0a7825 */ /* 0x001fcc00078e0012 */
[----:B------:R-:W2:Y:S01]  /*0310*/  LDG.E R11, desc[UR8][R10.64] ;  /* 0x000000080a0b7981 */ /* 0x000ea2000c1e1900 */
[----:B-1----:R-:W-:-:S05]  /*0320*/  IMAD.WIDE.U32 R8, R24, 0x4, R16 ;  /* 0x0000000418087825 */ /* 0x002fca00078e0010 */
[----:B------:R-:W3:Y:S04]  /*0330*/  LDG.E R35, desc[UR8][R8.64] ;  /* 0x0000000808237981 */ /* 0x000ee8000c1e1900 */
[----:B--2---:R-:W-:Y:S04]  /*0340*/  STS [R22], R11 ;  /* 0x0000000b16007388 */ /* 0x004fe80000000800 */
[----:B---3--:R-:W-:Y:S01]  /*0350*/  STS [R6], R35 ;  /* 0x0000002306007388 */ /* 0x008fe20000000800 */
[----:B------:R-:W-:Y:S06]  /*0360*/  BAR.SYNC.DEFER_BLOCKING 0x0 ;  /* 0x0000000000007b1d */ /* 0x000fec0000010000 */
[----:B------:R-:W-:Y:S04]  /*0370*/  LDS R32, [R20] ;  /* 0x0000000014207984 */ /* 0x000fe80000000800 */
[----:B------:R-:W0:Y:S04]  /*0380*/  LDS.128 R12, [R7] ;  /* 0x00000000070c7984 */ /* 0x000e280000000c00 */
[----:B------:R-:W1:Y:S04]  /*0390*/  LDS R37, [R20+0x40] ;  /* 0x0000400014257984 */ /* 0x000e680000000800 */
[----:B------:R-:W2:Y:S04]  /*03a0*/  LDS R33, [R20+0x80] ;  /* 0x0000800014217984 */ /* 0x000ea80000000800 */
[----:B------:R-:W-:Y:S04]  /*03b0*/  LDS.128 R8, [R7+0x10] ;  /* 0x0000100007087984 */ /* 0x000fe80000000c00 */
[----:B------:R-:W-:Y:S01]  /*03c0*/  LDS R36, [R20+0x3c0] ;  /* 0x0003c00014247984 */ /* 0x000fe20000000800 */
[----:B0-----:R-:W-:-:S03]  /*03d0*/  FFMA R32, R12, R32, R31 ;  /* 0x000000200c207223 */ /* 0x001fc6000000001f */
[----:B------:R-:W0:Y:S01]  /*03e0*/  LDS R12, [R20+0xc0] ;  /* 0x0000c000140c7984 */ /* 0x000e220000000800 */
[----:B-1----:R-:W-:-:S03]  /*03f0*/  FFMA R34, R37, R13, R32 ;  /* 0x0000000d25227223 */ /* 0x002fc60000000020 */
[----:B------:R-:W1:Y:S04]  /*0400*/  LDS R13, [R20+0x100] ;  /* 0x00010000140d7984 */ /* 0x000e680000000800 */
[----:B------:R-:W3:Y:S04]  /*0410*/  LDS R32, [R20+0x140] ;  /* 0x0001400014207984 */ /* 0x000ee80000000800 */
[----:B------:R-:W4:Y:S01]  /*0420*/  LDS R31, [R20+0x180] ;  /* 0x00018000141f7984 */ /* 0x000f220000000800 */
[----:B--2---:R-:W-:-:S04]  /*0430*/  FFMA R33, R33, R14, R34 ;  /* 0x0000000e21217223 */ /* 0x004fc80000000022 */
[----:B0-----:R-:W-:Y:S02]  /*0440*/  FFMA R15, R12, R15, R33 ;  /* 0x0000000f0c0f7223 */ /* 0x001fe40000000021 */
[----:B------:R-:W-:Y:S02]  /*0450*/  LDS R33, [R20+0x240] ;  /* 0x0002400014217984 */ /* 0x000fe40000000800 */
[----:B-1----:R-:W-:Y:S02]  /*0460*/  FFMA R13, R8, R13, R15 ;  /* 0x0000000d080d7223 */ /* 0x002fe4000000000f */
[----:B------:R-:W0:Y:S02]  /*0470*/  LDS R8, [R20+0x1c0] ;  /* 0x0001c00014087984 */ /* 0x000e240000000800 */
[----:B---3--:R-:W-:Y:S02]  /*0480*/  FFMA R32, R32, R9, R13 ;  /* 0x0000000920207223 */ /* 0x008fe4000000000d */
[----:B------:R-:W-:Y:S04]  /*0490*/  LDS R9, [R20+0x200] ;  /* 0x0002000014097984 */ /* 0x000fe80000000800 */
[----:B------:R-:W1:Y:S01]  /*04a0*/  LDS.128 R12, [R7+0x20] ;  /* 0x00002000070c7984 */ /* 0x000e620000000c00 */
[----:B----4-:R-:W-:-:S03]  /*04b0*/  FFMA R31, R31, R10, R32 ;  /* 0x0000000a1f1f7223 */ /* 0x010fc60000000020 */
[----:B------:R-:W2:Y:S04]  /*04c0*/  LDS R32, [R20+0x280] ;  /* 0x0002800014207984 */ /* 0x000ea80000000800 */
[----:B------:R-:W3:Y:S01]  /*04d0*/  LDS R10, [R20+0x2c0] ;  /* 0x0002c000140a7984 */ /* 0x000ee20000000800 */
[----:B0-----:R-:W-:-:S03]  /*04e0*/  FFMA R11, R8, R11, R31 ;  /* 0x0000000b080b7223 */ /* 0x001fc6000000001f */
[----:B------:R-:W-:Y:S04]  /*04f0*/  LDS R8, [R20+0x340] ;  /* 0x0003400014087984 */ /* 0x000fe80000000800 */
[----:B------:R-:W-:Y:S01]  /*0500*/  LDS R31, [R20+0x380] ;  /* 0x00038000141f7984 */ /* 0x000fe20000000800 */
[----:B-1----:R-:W-:-:S03]  /*0510*/  FFMA R12, R12, R9, R11 ;  /* 0x000000090c0c7223 */ /* 0x002fc6000000000b */
[----:B------:R-:W-:Y:S01]  /*0520*/  LDS R9, [R20+0x300] ;  /* 0x0003000014097984 */ /* 0x000fe20000000800 */
[----:B------:R-:W-:-:S04]  /*0530*/  FFMA R13, R33, R13, R12 ;  /* 0x0000000d210d7223 */ /* 0x000fc8000000000c */
[----:B--2---:R-:W-:-:S04]  /*0540*/  FFMA R13, R32, R14, R13 ;  /* 0x0000000e200d7223 */ /* 0x004fc8000000000d */
[----:B---3--:R-:W-:Y:S02]  /*0550*/  FFMA R11, R10, R15, R13 ;  /* 0x0000000f0a0b7223 */ /* 0x008fe4000000000d */
[----:B------:R-:W0:Y:S01]  /*0560*/  LDS.128 R12, [R7+0x30] ;  /* 0x00003000070c7984 */ /* 0x000e220000000c00 */
[----:B------:R-:W-:Y:S01]  /*0570*/  IADD3 R33, PT, PT, R25, -0x10, RZ ;  /* 0xfffffff019217810 */ /* 0x000fe20007ffe0ff */
[----:B------:R-:W-:Y:S01]  /*0580*/  IMAD.WIDE.U32 R34, R26, 0x4, R16 ;  /* 0x000000041a227825 */ /* 0x000fe200078e0010 */
[----:B------:R-:W-:Y:S03]  /*0590*/  BAR.SYNC.DEFER_BLOCKING 0x0 ;  /* 0x0000000000007b1d */ /* 0x000fe60000010000 */
[----:B------:R-:W-:-:S06]  /*05a0*/  IMAD.WIDE.U32 R32, R33, 0x4, R18 ;  /* 0x0000000421207825 */ /* 0x000fcc00078e0012 */
[----:B------:R-:W2:Y:S04]  /*05b0*/  LDG.E R33, desc[UR8][R32.64] ;  /* 0x0000000820217981 */ /* 0x000ea8000c1e1900 */
[----:B------:R-:W3:Y:S01]  /*05c0*/  LDG.E R35, desc[UR8][R34.64] ;  /* 0x0000000822237981 */ /* 0x000ee2000c1e1900 */
[----:B0-----:R-:W-:-:S04]  /*05d0*/  FFMA R9, R12, R9, R11 ;  /* 0x000000090c097223 */ /* 0x001fc8000000000b */
[----:B------:R-:W-:-:S04]  /*05e0*/  FFMA R13, R8, R13, R9 ;  /* 0x0000000d080d7223 */ /* 0x000fc80000000009 */
[----:B------:R-:W-:-:S04]  /*05f0*/  FFMA R13, R31, R14, R13 ;  /* 0x0000000e1f0d7223 */ /* 0x000fc8000000000d */
[----:B------:R-:W-:Y:S01]  /*0600*/  FFMA R13, R36, R15, R13 ;  /* 0x0000000f240d7223 */ /* 0x000fe2000000000d */
[----:B--2---:R-:W-:Y:S04]  /*0610*/  STS [R22], R33 ;  /* 0x0000002116007388 */ /* 0x004fe80000000800 */
[----:B---3--:R-:W-:Y:S01]  /*0620*/  STS [R6], R35 ;  /* 0x0000002306007388 */ /* 0x008fe20000000800 */
[----:B------:R-:W-:Y:S06]  /*0630*/  BAR.SYNC.DEFER_BLOCKING 0x0 ;  /* 0x0000000000007b1d */ /* 0x000fec0000010000 */
[----:B------:R-:W-:Y:S04]  /*0640*/  LDS R37, [R20] ;  /* 0x0000000014257984 */ /* 0x000fe80000000800 */
[----:B------:R-:W0:Y:S04]  /*0650*/  LDS.128 R8, [R7] ;  /* 0x0000000007087984 */ /* 0x000e280000000c00 */
[----:B------:R-:W1:Y:S04]  /*0660*/  LDS R12, [R20+0x40] ;  /* 0x00004000140c7984 */ /* 0x000e680000000800 */
[----:B------:R-:W2:Y:S04]  /*0670*/  LDS R31, [R20+0x80] ;  /* 0x00008000141f7984 */ /* 0x000ea80000000800 */
[----:B------:R-:W-:Y:S04]  /*0680*/  LDS R32, [R20+0x140] ;  /* 0x0001400014207984 */ /* 0x000fe80000000800 */
[----:B------:R-:W-:Y:S04]  /*0690*/  LDS R33, [R20+0x180] ;  /* 0x0001800014217984 */ /* 0x000fe80000000800 */
[----:B------:R-:W-:Y:S01]  /*06a0*/  LDS R36, [R20+0x3c0] ;  /* 0x0003c00014247984 */ /* 0x000fe20000000800 */
[----:B0-----:R-:W-:-:S03]  /*06b0*/  FFMA R13, R8, R37, R13 ;  /* 0x00000025080d7223 */ /* 0x001fc6000000000d */
[----:B------:R-:W0:Y:S01]  /*06c0*/  LDS R8, [R20+0xc0] ;  /* 0x0000c00014087984 */ /* 0x000e220000000800 */
[----:B-1----:R-:W-:-:S03]  /*06d0*/  FFMA R34, R12, R9, R13 ;  /* 0x000000090c227223 */ /* 0x002fc6000000000d */
[----:B------:R-:W-:Y:S04]  /*06e0*/  LDS R9, [R20+0x100] ;  /* 0x0001000014097984 */ /* 0x000fe80000000800 */
[----:B------:R-:W1:Y:S01]  /*06f0*/  LDS.128 R12, [R7+0x10] ;  /* 0x00001000070c7984 */ /* 0x000e620000000c00 */
[----:B--2---:R-:W-:-:S04]  /*0700*/  FFMA R31, R31, R10, R34 ;  /* 0x0000000a1f1f7223 */ /* 0x004fc80000000022 */
[----:B0-----:R-:W-:Y:S02]  /*0710*/  FFMA R11, R8, R11, R31 ;  /* 0x0000000b080b7223 */ /* 0x001fe4000000001f */
[----:B------:R-:W-:Y:S02]  /*0720*/  LDS R31, [R20+0x240] ;  /* 0x00024000141f7984 */ /* 0x000fe40000000800 */
[----:B-1----:R-:W-:Y:S02]  /*0730*/  FFMA R9, R12, R9, R11 ;  /* 0x000000090c097223 */ /* 0x002fe4000000000b */
[----:B------:R-:W0:Y:S02]  /*0740*/  LDS R12, [R20+0x1c0] ;  /* 0x0001c000140c7984 */ /* 0x000e240000000800 */
[----:B------:R-:W-:Y:S02]  /*0750*/  FFMA R32, R32, R13, R9 ;  /* 0x0000000d20207223 */ /* 0x000fe40000000009 */
[----:B------:R-:W-:Y:S04]  /*0760*/  LDS R13, [R20+0x200] ;  /* 0x00020000140d7984 */ /* 0x000fe80000000800 */
[----:B------:R-:W1:Y:S01]  /*0770*/  LDS.128 R8, [R7+0x20] ;  /* 0x0000200007087984 */ /* 0x000e620000000c00 */
[----:B------:R-:W-:-:S03]  /*0780*/  FFMA R33, R33, R14, R32 ;  /* 0x0000000e21217223 */ /* 0x000fc60000000020 */
[----:B------:R-:W2:Y:S04]  /*0790*/  LDS R32, [R20+0x280] ;  /* 0x0002800014207984 */ /* 0x000ea80000000800 */
[----:B------:R-:W3:Y:S01]  /*07a0*/  LDS R14, [R20+0x2c0] ;  /* 0x0002c000140e7984 */ /* 0x000ee20000000800 */
[----:B0-----:R-:W-:-:S04]  /*07b0*/  FFMA R15, R12, R15, R33 ;  /* 0x0000000f0c0f7223 */ /* 0x001fc80000000021 */
[----:B-1----:R-:W-:-:S04]  /*07c0*/  FFMA R8, R8, R13, R15 ;  /* 0x0000000d08087223 */ /* 0x002fc8000000000f */
[----:B------:R-:W-:Y:S02]  /*07d0*/  FFMA R9, R31, R9, R8 ;  /* 0x000000091f097223 */ /* 0x000fe40000000008 */
[----:B------:R-:W-:Y:S02]  /*07e0*/  LDS R8, [R20+0x340] ;  /* 0x0003400014087984 */ /* 0x000fe40000000800 */
[----:B--2---:R-:W-:Y:S02]  /*07f0*/  FFMA R13, R32, R10, R9 ;  /* 0x0000000a200d7223 */ /* 0x004fe40000000009 */
[----:B------:R-:W-:Y:S02]  /*0800*/  LDS R9, [R20+0x300] ;  /* 0x0003000014097984 */ /* 0x000fe40000000800 */
[----:B---3--:R-:W-:Y:S02]  /*0810*/  FFMA R11, R14, R11, R13 ;  /* 0x0000000b0e0b7223 */ /* 0x008fe4000000000d */
[----:B------:R-:W-:Y:S04]  /*0820*/  LDS R31, [R20+0x380] ;  /* 0x00038000141f7984 */ /* 0x000fe80000000800 */
[----:B------:R-:W0:Y:S01]  /*0830*/  LDS.128 R12, [R7+0x30] ;  /* 0x00003000070c7984 */ /* 0x000e220000000c00 */
[----:B------:R-:W-:Y:S01]  /*0840*/  IMAD.WIDE.U32 R32, R25, 0x4, R18 ;  /* 0x0000000419207825 */ /* 0x000fe200078e0012 */
[----:B------:R-:W-:Y:S03]  /*0850*/  BAR.SYNC.DEFER_BLOCKING 0x0 ;  /* 0x0000000000007b1d */ /* 0x000fe60000010000 */
[----:B------:R-:W-:-:S03]  /*0860*/  IMAD.WIDE.U32 R34, R28, 0x4, R16 ;  /* 0x000000041c227825 */ /* 0x000fc600078e0010 */
[----:B------:R-:W2:Y:S04]  /*0870*/  LDG.E R33, desc[UR8][R32.64] ;  /* 0x0000000820217981 */ /* 0x000ea8000c1e1900 */
[----:B------:R-:W3:Y:S01]  /*0880*/  LDG.E R35, desc[UR8][R34.64] ;  /* 0x0000000822237981 */ /* 0x000ee2000c1e1900 */
[----:B0-----:R-:W-:-:S04]  /*0890*/  FFMA R9, R12, R9, R11 ;  /* 0x000000090c097223 */ /* 0x001fc8000000000b */
[----:B------:R-:W-:-:S04]  /*08a0*/  FFMA R13, R8, R13, R9 ;  /* 0x0000000d080d7223 */ /* 0x000fc80000000009 */
[----:B------:R-:W-:-:S04]  /*08b0*/  FFMA R13, R31, R14, R13 ;  /* 0x0000000e1f0d7223 */ /* 0x000fc8000000000d */
[----:B------:R-:W-:Y:S01]  /*08c0*/  FFMA R13, R36, R15, R13 ;  /* 0x0000000f240d7223 */ /* 0x000fe2000000000d */
[----:B------:R-:W-:Y:S01]  /*08d0*/  IMAD.WIDE.U32 R16, R30, 0x4, R16 ;  /* 0x000000041e107825 */ /* 0x000fe200078e0010 */
[----:B--2---:R-:W-:Y:S04]  /*08e0*/  STS [R22], R33 ;  /* 0x0000002116007388 */ /* 0x004fe80000000800 */
[----:B---3--:R-:W-:Y:S01]  /*08f0*/  STS [R6], R35 ;  /* 0x0000002306007388 */ /* 0x008fe20000000800 */
[----:B------:R-:W-:Y:S06]  /*0900*/  BAR.SYNC.DEFER_BLOCKING 0x0 ;  /* 0x0000000000007b1d */ /* 0x000fec0000010000 */
[----:B------:R-:W-:Y:S04]  /*0910*/  LDS R37, [R20] ;  /* 0x0000000014257984 */ /* 0x000fe80000000800 */
[----:B------:R-:W0:Y:S04]  /*0920*/  LDS.128 R8, [R7] ;  /* 0x0000000007087984 */ /* 0x000e280000000c00 */
[----:B------:R-:W1:Y:S04]  /*0930*/  LDS R12, [R20+0x40] ;  /* 0x00004000140c7984 */ /* 0x000e680000000800 */
[----:B------:R-:W2:Y:S04]  /*0940*/  LDS R31, [R20+0x80] ;  /* 0x00008000141f7984 */ /* 0x000ea80000000800 */
[----:B------:R-:W3:Y:S04]  /*0950*/  LDS R33, [R20+0xc0] ;  /* 0x0000c00014217984 */ /* 0x000ee80000000800 */
[----:B------:R-:W-:Y:S01]  /*0960*/  LDS R35, [R20+0x300] ;  /* 0x0003000014237984 */ /* 0x000fe20000000800 */
[----:B0-----:R-:W-:-:S03]  /*0970*/  FFMA R13, R8, R37, R13 ;  /* 0x00000025080d7223 */ /* 0x001fc6000000000d */
[----:B------:R-:W-:Y:S01]  /*0980*/  LDS R8, [R20+0x140] ;  /* 0x0001400014087984 */ /* 0x000fe20000000800 */
[----:B-1----:R-:W-:-:S03]  /*0990*/  FFMA R32, R12, R9, R13 ;  /* 0x000000090c207223 */ /* 0x002fc6000000000d */
[----:B------:R-:W-:Y:S04]  /*09a0*/  LDS R9, [R20+0x100] ;  /* 0x0001000014097984 */ /* 0x000fe80000000800 */
[----:B------:R-:W0:Y:S01]  /*09b0*/  LDS.128 R12, [R7+0x10] ;  /* 0x00001000070c7984 */ /* 0x000e220000000c00 */
[----:B--2---:R-:W-:-:S03]  /*09c0*/  FFMA R10, R31, R10, R32 ;  /* 0x0000000a1f0a7223 */ /* 0x004fc60000000020 */
[----:B------:R-:W1:Y:S01]  /*09d0*/  LDS R31, [R20+0x180] ;  /* 0x00018000141f7984 */ /* 0x000e620000000800 */
[----:B---3--:R-:W-:-:S03]  /*09e0*/  FFMA R11, R33, R11, R10 ;  /* 0x0000000b210b7223 */ /* 0x008fc6000000000a */
[----:B------:R-:W-:Y:S04]  /*09f0*/  LDS R33, [R20+0x200] ;  /* 0x0002000014217984 */ /* 0x000fe80000000800 */
[----:B------:R-:W-:Y:S01]  /*0a00*/  LDS R32, [R20+0x240] ;  /* 0x0002400014207984 */ /* 0x000fe20000000800 */
[----:B0-----:R-:W-:-:S03]  /*0a10*/  FFMA R9, R12, R9, R11 ;  /* 0x000000090c097223 */ /* 0x001fc6000000000b */
[----:B------:R-:W0:Y:S01]  /*0a20*/  LDS R12, [R20+0x1c0] ;  /* 0x0001c000140c7984 */ /* 0x000e220000000800 */
[----:B------:R-:W-:-:S03]  /*0a30*/  FFMA R34, R8, R13, R9 ;  /* 0x0000000d08227223 */ /* 0x000fc60000000009 */
[----:B------:R-:W2:Y:S04]  /*0a40*/  LDS.128 R8, [R7+0x20] ;  /* 0x0000200007087984 */ /* 0x000ea80000000c00 */
[----:B------:R-:W3:Y:S01]  /*0a50*/  LDS R13, [R20+0x280] ;  /* 0x00028000140d7984 */ /* 0x000ee20000000800 */
[----:B-1----:R-:W-:-:S03]  /*0a60*/  FFMA R31, R31, R14, R34 ;  /* 0x0000000e1f1f7223 */ /* 0x002fc60000000022 */
[----:B------:R-:W-:Y:S01]  /*0a70*/  LDS R34, [R20+0x340] ;  /* 0x0003400014227984 */ /* 0x000fe20000000800 */
[----:B0-----:R-:W-:-:S04]  /*0a80*/  FFMA R15, R12, R15, R31 ;  /* 0x0000000f0c0f7223 */ /* 0x001fc8000000001f */
[----:B--2---:R-:W-:Y:S01]  /*0a90*/  FFMA R33, R8, R33, R15 ;  /* 0x0000002108217223 */ /* 0x004fe2000000000f */
[----:B------:R-:W-:-:S03]  /*0aa0*/  IADD3 R15, PT, PT, R25, 0x10, RZ ;  /* 0x00000010190f7810 */ /* 0x000fc60007ffe0ff */
[----:B------:R-:W-:Y:S02]  /*0ab0*/  FFMA R32, R32, R9, R33 ;  /* 0x0000000920207223 */ /* 0x000fe40000000021 */
[----:B------:R-:W-:Y:S01]  /*0ac0*/  IMAD.WIDE.U32 R18, R15, 0x4, R18 ;  /* 0x000000040f127825 */ /* 0x000fe200078e0012 */
[----:B------:R-:W0:Y:S03]  /*0ad0*/  LDS R9, [R20+0x2c0] ;  /* 0x0002c00014097984 */ /* 0x000e260000000800 */
[----:B---3--:R-:W-:Y:S01]  /*0ae0*/  FFMA R10, R13, R10, R32 ;  /* 0x0000000a0d0a7223 */ /* 0x008fe20000000020 */
[----:B------:R-:W-:Y:S04]  /*0af0*/  LDS R33, [R20+0x380] ;  /* 0x0003800014217984 */ /* 0x000fe80000000800 */
[----:B------:R-:W-:Y:S04]  /*0b00*/  LDS R32, [R20+0x3c0] ;  /* 0x0003c00014207984 */ /* 0x000fe80000000800 */
[----:B------:R-:W1:Y:S01]  /*0b10*/  LDS.128 R12, [R7+0x30] ;  /* 0x00003000070c7984 */ /* 0x000e620000000c00 */
[----:B------:R-:W-:Y:S06]  /*0b20*/  BAR.SYNC.DEFER_BLOCKING 0x0 ;  /* 0x0000000000007b1d */ /* 0x000fec0000010000 */
[----:B------:R-:W2:Y:S04]  /*0b30*/  LDG.E R19, desc[UR8][R18.64] ;  /* 0x0000000812137981 */ /* 0x000ea8000c1e1900 */
[----:B------:R0:W3:Y:S02]  /*0b40*/  LDG.E R16, desc[UR8][R16.64] ;  /* 0x0000000810107981 */ /* 0x0000e4000c1e1900 */
[----:B0-----:R-:W-:-:S04]  /*0b50*/  FFMA R17, R9, R11, R10 ;  /* 0x0000000b09117223 */ /* 0x001fc8000000000a */
[----:B-1----:R-:W-:-:S04]  /*0b60*/  FFMA R35, R12, R35, R17 ;  /* 0x000000230c237223 */ /* 0x002fc80000000011 */
[----:B------:R-:W-:-:S04]  /*0b70*/  FFMA R34, R34, R13, R35 ;  /* 0x0000000d22227223 */ /* 0x000fc80000000023 */
[----:B------:R-:W-:-:S04]  /*0b80*/  FFMA R33, R33, R14, R34 ;  /* 0x0000000e21217223 */ /* 0x000fc80000000022 */
[----:B------:R-:W-:Y:S01]  /*0b90*/  FFMA R17, R32, R15, R33 ;  /* 0x0000000f20117223 */ /* 0x000fe20000000021 */
[----:B------:R-:W-:-:S04]  /*0ba0*/  IADD3 R27, PT, PT, R27, 0x4, RZ ;  /* 0x000000041b1b7810 */ /* 0x000fc80007ffe0ff */
[----:B------:R-:W-:Y:S02]  /*0bb0*/  ISETP.NE.AND P0, PT, R27, RZ, PT ;  /* 0x000000ff1b00720c */ /* 0x000fe40003f05270 */
[----:B------:R-:W-:Y:S02]  /*0bc0*/  IADD3 R25, PT, PT, R25, 0x40, RZ ;  /* 0x0000004019197810 */ /* 0x000fe40007ffe0ff */
[C---:B------:R-:W-:Y:S02]  /*0bd0*/  LEA R30, R5.reuse, R30, 0x6 ;  /* 0x0000001e051e7211 */ /* 0x040fe400078e30ff */
[C---:B------:R-:W-:Y:S02]  /*0be0*/  LEA R28, R5.reuse, R28, 0x6 ;  /* 0x0000001c051c7211 */ /* 0x040fe400078e30ff */
[C---:B------:R-:W-:Y:S02]  /*0bf0*/  LEA R26, R5.reuse, R26, 0x6 ;  /* 0x0000001a051a7211 */ /* 0x040fe400078e30ff */
[----:B------:R-:W-:Y:S01]  /*0c00*/  LEA R24, R5, R24, 0x6 ;  /* 0x0000001805187211 */ /* 0x000fe200078e30ff */
        /* <DEDUP_REMOVED lines=8> */
[----:B------:R-:W-:Y:S04]  /*0c90*/  LDS R33, [R20+0x100] ;  /* 0x0001000014217984 */ /* 0x000fe80000000800 */
[----:B------:R-:W4:Y:S04]  /*0ca0*/  LDS.128 R12, [R7+0x10] ;  /* 0x00001000070c7984 */ /* 0x000f280000000c00 */
[----:B------:R-:W5:Y:S04]  /*0cb0*/  LDS R32, [R20+0x140] ;  /* 0x0001400014207984 */ /* 0x000f680000000800 */
[----:B------:R-:W5:Y:S01]  /*0cc0*/  LDS R35, [R20+0x180] ;  /* 0x0001800014237984 */ /* 0x000f620000000800 */
[----:B0-----:R-:W-:-:S03]  /*0cd0*/  FFMA R17, R8, R31, R17 ;  /* 0x0000001f08117223 */ /* 0x001fc60000000011 */
[----:B------:R-:W0:Y:S01]  /*0ce0*/  LDS R8, [R20+0x1c0] ;  /* 0x0001c00014087984 */ /* 0x000e220000000800 */
[----:B-1----:R-:W-:-:S03]  /*0cf0*/  FFMA R36, R36, R9, R17 ;  /* 0x0000000924247223 */ /* 0x002fc60000000011 */
[----:B------:R-:W-:Y:S04]  /*0d00*/  LDS R31, [R20+0x200] ;  /* 0x00020000141f7984 */ /* 0x000fe80000000800 */
[----:B------:R-:W1:Y:S01]  /*0d10*/  LDS.128 R16, [R7+0x20] ;  /* 0x0000200007107984 */ /* 0x000e620000000c00 */
[----:B--2---:R-:W-:-:S04]  /*0d20*/  FFMA R37, R37, R10, R36 ;  /* 0x0000000a25257223 */ /* 0x004fc80000000024 */
[----:B---3--:R-:W-:-:S04]  /*0d30*/  FFMA R11, R34, R11, R37 ;  /* 0x0000000b220b7223 */ /* 0x008fc80000000025 */
[----:B----4-:R-:W-:Y:S02]  /*0d40*/  FFMA R11, R12, R33, R11 ;  /* 0x000000210c0b7223 */ /* 0x010fe4000000000b */
[----:B------:R-:W2:Y:S02]  /*0d50*/  LDS R12, [R20+0x240] ;  /* 0x00024000140c7984 */ /* 0x000ea40000000800 */
[----:B-----5:R-:W-:Y:S02]  /*0d60*/  FFMA R32, R32, R13, R11 ;  /* 0x0000000d20207223 */ /* 0x020fe4000000000b */
[----:B------:R-:W3:Y:S02]  /*0d70*/  LDS R13, [R20+0x280] ;  /* 0x00028000140d7984 */ /* 0x000ee40000000800 */
[----:B------:R-:W-:Y:S02]  /*0d80*/  FFMA R35, R35, R14, R32 ;  /* 0x0000000e23237223 */ /* 0x000fe40000000020 */
[----:B------:R-:W4:Y:S04]  /*0d90*/  LDS R14, [R20+0x2c0] ;  /* 0x0002c000140e7984 */ /* 0x000f280000000800 */
[----:B------:R-:W-:Y:S01]  /*0da0*/  LDS R32, [R20+0x340] ;  /* 0x0003400014207984 */ /* 0x000fe20000000800 */
[----:B0-----:R-:W-:-:S03]  /*0db0*/  FFMA R35, R8, R15, R35 ;  /* 0x0000000f08237223 */ /* 0x001fc60000000023 */
[----:B------:R-:W-:Y:S04]  /*0dc0*/  LDS R15, [R20+0x300] ;  /* 0x00030000140f7984 */ /* 0x000fe80000000800 */
[----:B------:R-:W0:Y:S01]  /*0dd0*/  LDS.128 R8, [R7+0x30] ;  /* 0x0000300007087984 */ /* 0x000e220000000c00 */
[----:B-1----:R-:W-:-:S03]  /*0de0*/  FFMA R35, R16, R31, R35 ;  /* 0x0000001f10237223 */ /* 0x002fc60000000023 */
[----:B------:R-:W1:Y:S04]  /*0df0*/  LDS R31, [R20+0x380] ;  /* 0x00038000141f7984 */ /* 0x000e680000000800 */
[----:B------:R-:W5:Y:S01]  /*0e00*/  LDS R16, [R20+0x3c0] ;  /* 0x0003c00014107984 */ /* 0x000f620000000800 */
[----:B--2---:R-:W-:-:S04]  /*0e10*/  FFMA R12, R12, R17, R35 ;  /* 0x000000110c0c7223 */ /* 0x004fc80000000023 */
[----:B---3--:R-:W-:-:S04]  /*0e20*/  FFMA R13, R13, R18, R12 ;  /* 0x000000120d0d7223 */ /* 0x008fc8000000000c */
[----:B----4-:R-:W-:-:S04]  /*0e30*/  FFMA R13, R14, R19, R13 ;  /* 0x000000130e0d7223 */ /* 0x010fc8000000000d */
[----:B0-----:R-:W-:-:S04]  /*0e40*/  FFMA R13, R8, R15, R13 ;  /* 0x0000000f080d7223 */ /* 0x001fc8000000000d */
[----:B------:R-:W-:-:S04]  /*0e50*/  FFMA R32, R32, R9, R13 ;  /* 0x0000000920207223 */ /* 0x000fc8000000000d */
[----:B-1----:R-:W-:-:S04]  /*0e60*/  FFMA R31, R31, R10, R32 ;  /* 0x0000000a1f1f7223 */ /* 0x002fc80000000020 */
[----:B-----5:R-:W-:Y:S01]  /*0e70*/  FFMA R31, R16, R11, R31 ;  /* 0x0000000b101f7223 */ /* 0x020fe2000000001f */
[----:B------:R-:W-:Y:S06]  /*0e80*/  BAR.SYNC.DEFER_BLOCKING 0x0 ;  /* 0x0000000000007b1d */ /* 0x000fec0000010000 */
[----:B------:R-:W-:Y:S05]  /*0e90*/  @P0 BRA `(.L_x_2) ;  /* 0xfffffff4000c0947 */ /* 0x000fea000383ffff */
.L_x_1:
[----:B------:R-:W-:-:S13]  /*0ea0*/  LOP3.LUT P0, R6, R29, 0x3, RZ, 0xc0, !PT ;  /* 0x000000031d067812 */ /* 0x000fda000780c0ff */
[----:B------:R-:W-:Y:S05]  /*0eb0*/  @!P0 BRA `(.L_x_0) ;  /* 0x0000000800848947 */ /* 0x000fea0003800000 */
[----:B------:R-:W-:Y:S02]  /*0ec0*/  ISETP.NE.AND P0, PT, R6, 0x1, PT ;  /* 0x000000010600780c */ /* 0x000fe40003f05270 */
[----:B------:R-:W-:-:S04]  /*0ed0*/  LOP3.LUT R29, R29, 0x1, RZ, 0xc0, !PT ;  /* 0x000000011d1d7812 */ /* 0x000fc800078ec0ff */
[----:B------:R-:W-:-:S07]  /*0ee0*/  ISETP.NE.U32.AND P1, PT, R29, 0x1, PT ;  /* 0x000000011d00780c */ /* 0x000fce0003f25070 */
[----:B------:R-:W-:Y:S06]  /*0ef0*/  @!P0 BRA `(.L_x_3) ;  /* 0x0000000400988947 */ /* 0x000fec0003800000 */
[----:B------:R-:W0:Y:S01]  /*0f00*/  LDC.64 R16, c[0x0][0x380] ;  /* 0x0000e000ff107b82 */ /* 0x000e220000000a00 */
[C---:B------:R-:W-:Y:S02]  /*0f10*/  LEA R18, R0.reuse, R3, 0x4 ;  /* 0x0000000300127211 */ /* 0x040fe400078e20ff */
[----:B------:R-:W-:-:S03]  /*0f20*/  LEA R19, R0, R21, 0x4 ;  /* 0x0000001500137211 */ /* 0x000fc600078e20ff */
[----:B------:R-:W-:Y:S02]  /*0f30*/  IMAD R13, R18, R5, R4 ;  /* 0x00000005120d7224 */ /* 0x000fe400078e0204 */
[----:B------:R-:W1:Y:S01]  /*0f40*/  LDC.64 R26, c[0x0][0x388] ;  /* 0x0000e200ff1a7b82 */ /* 0x000e620000000a00 */
[----:B0-----:R-:W-:-:S05]  /*0f50*/  IMAD.WIDE.U32 R8, R19, 0x4, R16 ;  /* 0x0000000413087825 */ /* 0x001fca00078e0010 */
[----:B------:R-:W2:Y:S01]  /*0f60*/  LDG.E R25, desc[UR8][R8.64] ;  /* 0x0000000808197981 */ /* 0x000ea2000c1e1900 */
[----:B-1----:R-:W-:-:S05]  /*0f70*/  IMAD.WIDE.U32 R12, R13, 0x4, R26 ;  /* 0x000000040d0c7825 */ /* 0x002fca00078e001a */
[----:B------:R-:W3:Y:S01]  /*0f80*/  LDG.E R33, desc[UR8][R12.64] ;  /* 0x000000080c217981 */ /* 0x000ee2000c1e1900 */
[----:B------:R-:W-:-:S04]  /*0f90*/  UIADD3 UR5, UPT, UPT, UR4, 0x400, URZ ;  /* 0x0000040004057890 */ /* 0x000fc8000fffe0ff */
[----:B------:R-:W-:Y:S01]  /*0fa0*/  ULEA UR5, UR6, UR5, 0x18 ;  /* 0x0000000506057291 */ /* 0x000fe2000f8ec0ff */
[----:B------:R-:W-:-:S05]  /*0fb0*/  LEA R32, R2, R7, 0x2 ;  /* 0x0000000702207211 */ /* 0x000fca00078e10ff */
[----:B------:R-:W-:-:S04]  /*0fc0*/  LEA R6, R2, UR5, 0x2 ;  /* 0x0000000502067c11 */ /* 0x000fc8000f8e10ff */
[----:B------:R-:W-:Y:S02]  /*0fd0*/  LEA R30, R3, R6, 0x6 ;  /* 0x00000006031e7211 */ /* 0x000fe400078e30ff */
[----:B------:R-:W-:Y:S01]  /*0fe0*/  IADD3 R18, PT, PT, R18, 0x10, RZ ;  /* 0x0000001012127810 */ /* 0x000fe20007ffe0ff */
        /* <DEDUP_REMOVED lines=11> */
[----:B------:R-:W5:Y:S04]  /*10a0*/  LDS R25, [R6+0x180] ;  /* 0x0001800006197984 */ /* 0x000f680000000800 */
[----:B------:R-:W5:Y:S04]  /*10b0*/  LDS R20, [R6+0x1c0] ;  /* 0x0001c00006147984 */ /* 0x000f680000000800 */
[----:B------:R-:W-:Y:S01]  /*10c0*/  LDS R36, [R6+0x200] ;  /* 0x0002000006247984 */ /* 0x000fe20000000800 */
[----:B0-----:R-:W-:-:S03]  /*10d0*/  FFMA R8, R8, R24, R31 ;  /* 0x0000001808087223 */ /* 0x001fc6000000001f */
[----:B------:R-:W-:Y:S01]  /*10e0*/  LDS R34, [R6+0x2c0] ;  /* 0x0002c00006227984 */ /* 0x000fe20000000800 */
[----:B-1----:R-:W-:-:S03]  /*10f0*/  FFMA R9, R35, R9, R8 ;  /* 0x0000000923097223 */ /* 0x002fc60000000008 */
[----:B------:R-:W-:Y:S01]  /*1100*/  LDS R31, [R6+0x300] ;  /* 0x00030000061f7984 */ /* 0x000fe20000000800 */
[----:B--2---:R-:W-:-:S03]  /*1110*/  FFMA R10, R28, R10, R9 ;  /* 0x0000000a1c0a7223 */ /* 0x004fc60000000009 */
[----:B------:R-:W-:Y:S01]  /*1120*/  LDS R35, [R6+0x280] ;  /* 0x0002800006237984 */ /* 0x000fe20000000800 */
[----:B---3--:R-:W-:Y:S01]  /*1130*/  FFMA R11, R37, R11, R10 ;  /* 0x0000000b250b7223 */ /* 0x008fe2000000000a */
[----:B------:R-:W-:Y:S02]  /*1140*/  IMAD R9, R18, R5, R4 ;  /* 0x0000000512097224 */ /* 0x000fe400078e0204 */
[----:B------:R-:W-:Y:S04]  /*1150*/  LDS R28, [R6+0x240] ;  /* 0x00024000061c7984 */ /* 0x000fe80000000800 */
[----:B------:R-:W-:Y:S01]  /*1160*/  LDS R33, [R6+0x380] ;  /* 0x0003800006217984 */ /* 0x000fe20000000800 */
[----:B----4-:R-:W-:-:S03]  /*1170*/  FFMA R11, R12, R29, R11 ;  /* 0x0000001d0c0b7223 */ /* 0x010fc6000000000b */
[----:B------:R-:W-:Y:S01]  /*1180*/  LDS R24, [R6+0x3c0] ;  /* 0x0003c00006187984 */ /* 0x000fe20000000800 */
[----:B-----5:R-:W-:Y:S01]  /*1190*/  FFMA R22, R22, R13, R11 ;  /* 0x0000000d16167223 */ /* 0x020fe2000000000b */
[----:B------:R-:W-:Y:S01]  /*11a0*/  IADD3 R13, PT, PT, R19, 0x10, RZ ;  /* 0x00000010130d7810 */ /* 0x000fe20007ffe0ff */
[----:B------:R-:W-:-:S04]  /*11b0*/  IMAD.WIDE.U32 R26, R9, 0x4, R26 ;  /* 0x00000004091a7825 */ /* 0x000fc800078e001a */
[----:B------:R-:W-:Y:S01]  /*11c0*/  FFMA R25, R25, R14, R22 ;  /* 0x0000000e19197223 */ /* 0x000fe20000000016 */
[----:B------:R-:W0:Y:S01]  /*11d0*/  LDS.128 R8, [R7+0x20] ;  /* 0x0000200007087984 */ /* 0x000e220000000c00 */
[----:B------:R-:W-:-:S03]  /*11e0*/  IMAD.WIDE.U32 R12, R13, 0x4, R16 ;  /* 0x000000040d0c7825 */ /* 0x000fc600078e0010 */
[----:B------:R-:W-:Y:S04]  /*11f0*/  LDS R22, [R6+0x340] ;  /* 0x0003400006167984 */ /* 0x000fe80000000800 */
[----:B------:R-:W1:Y:S01]  /*1200*/  LDS.128 R16, [R7+0x30] ;  /* 0x0000300007107984 */ /* 0x000e620000000c00 */
[----:B------:R-:W-:Y:S06]  /*1210*/  BAR.SYNC.DEFER_BLOCKING 0x0 ;  /* 0x0000000000007b1d */ /* 0x000fec0000010000 */
[----:B------:R-:W2:Y:S04]  /*1220*/  LDG.E R13, desc[UR8][R12.64] ;  /* 0x000000080c0d7981 */ /* 0x000ea8000c1e1900 */
[----:B------:R-:W3:Y:S01]  /*1230*/  LDG.E R27, desc[UR8][R26.64] ;  /* 0x000000081a1b7981 */ /* 0x000ee2000c1e1900 */
[----:B------:R-:W-:-:S04]  /*1240*/  FFMA R29, R20, R15, R25 ;  /* 0x0000000f141d7223 */ /* 0x000fc80000000019 */
[----:B0-----:R-:W-:-:S04]  /*1250*/  FFMA R37, R8, R36, R29 ;  /* 0x0000002408257223 */ /* 0x001fc8000000001d */
[----:B------:R-:W-:-:S04]  /*1260*/  FFMA R8, R28, R9, R37 ;  /* 0x000000091c087223 */ /* 0x000fc80000000025 */
[----:B------:R-:W-:-:S04]  /*1270*/  FFMA R35, R35, R10, R8 ;  /* 0x0000000a23237223 */ /* 0x000fc80000000008 */
[----:B------:R-:W-:-:S04]  /*1280*/  FFMA R35, R34, R11, R35 ;  /* 0x0000000b22237223 */ /* 0x000fc80000000023 */
[----:B-1----:R-:W-:-:S04]  /*1290*/  FFMA R31, R16, R31, R35 ;  /* 0x0000001f101f7223 */ /* 0x002fc80000000023 */
[----:B------:R-:W-:-:S04]  /*12a0*/  FFMA R22, R22, R17, R31 ;  /* 0x0000001116167223 */ /* 0x000fc8000000001f */
[----:B------:R-:W-:-:S04]  /*12b0*/  FFMA R33, R33, R18, R22 ;  /* 0x0000001221217223 */ /* 0x000fc80000000016 */
[----:B------:R-:W-:Y:S01]  /*12c0*/  FFMA R35, R24, R19, R33 ;  /* 0x0000001318237223 */ /* 0x000fe20000000021 */
        /* <DEDUP_REMOVED lines=14> */
[----:B------:R-:W-:Y:S04]  /*13b0*/  LDS R33, [R6+0x200] ;  /* 0x0002000006217984 */ /* 0x000fe80000000800 */
[----:B------:R-:W5:Y:S01]  /*13c0*/  LDS.128 R16, [R7+0x20] ;  /* 0x0000200007107984 */ /* 0x000f620000000c00 */
[----:B0-----:R-:W-:-:S03]  /*13d0*/  FFMA R25, R12, R25, R35 ;  /* 0x000000190c197223 */ /* 0x001fc60000000023 */
[----:B------:R-:W0:Y:S01]  /*13e0*/  LDS R24, [R6+0x240] ;  /* 0x0002400006187984 */ /* 0x000e220000000800 */
[----:B-1----:R-:W-:-:S03]  /*13f0*/  FFMA R20, R20, R13, R25 ;  /* 0x0000000d14147223 */ /* 0x002fc60000000019 */
[----:B------:R-:W1:Y:S01]  /*1400*/  LDS R25, [R6+0x280] ;  /* 0x0002800006197984 */ /* 0x000e620000000800 */
[----:B--2---:R-:W-:-:S03]  /*1410*/  FFMA R29, R29, R14, R20 ;  /* 0x0000000e1d1d7223 */ /* 0x004fc60000000014 */
[----:B------:R-:W2:Y:S01]  /*1420*/  LDS R20, [R6+0x2c0] ;  /* 0x0002c00006147984 */ /* 0x000ea20000000800 */
[----:B---3--:R-:W-:-:S03]  /*1430*/  FFMA R35, R28, R15, R29 ;  /* 0x0000000f1c237223 */ /* 0x008fc6000000001d */
[----:B------:R-:W-:Y:S04]  /*1440*/  LDS R29, [R6+0x300] ;  /* 0x00030000061d7984 */ /* 0x000fe80000000800 */
[----:B------:R-:W3:Y:S01]  /*1450*/  LDS.128 R12, [R7+0x30] ;  /* 0x00003000070c7984 */ /* 0x000ee20000000c00 */
[----:B----4-:R-:W-:-:S03]  /*1460*/  FFMA R35, R8, R27, R35 ;  /* 0x0000001b08237223 */ /* 0x010fc60000000023 */
[----:B------:R-:W4:Y:S04]  /*1470*/  LDS R28, [R6+0x340] ;  /* 0x00034000061c7984 */ /* 0x000f280000000800 */
[----:B------:R-:W4:Y:S01]  /*1480*/  LDS R27, [R6+0x380] ;  /* 0x00038000061b7984 */ /* 0x000f220000000800 */
[----:B-----5:R-:W-:-:S03]  /*1490*/  FFMA R26, R26, R9, R35 ;  /* 0x000000091a1a7223 */ /* 0x020fc60000000023 */
[----:B------:R-:W5:Y:S01]  /*14a0*/  LDS R8, [R6+0x3c0] ;  /* 0x0003c00006087984 */ /* 0x000f620000000800 */
[----:B------:R-:W-:-:S04]  /*14b0*/  FFMA R31, R31, R10, R26 ;  /* 0x0000000a1f1f7223 */ /* 0x000fc8000000001a */
[----:B------:R-:W-:-:S04]  /*14c0*/  FFMA R11, R22, R11, R31 ;  /* 0x0000000b160b7223 */ /* 0x000fc8000000001f */
[----:B------:R-:W-:-:S04]  /*14d0*/  FFMA R11, R16, R33, R11 ;  /* 0x00000021100b7223 */ /* 0x000fc8000000000b */
[----:B0-----:R-:W-:-:S04]  /*14e0*/  FFMA R24, R24, R17, R11 ;  /* 0x0000001118187223 */ /* 0x001fc8000000000b */
[----:B-1----:R-:W-:-:S04]  /*14f0*/  FFMA R25, R25, R18, R24 ;  /* 0x0000001219197223 */ /* 0x002fc80000000018 */
[----:B--2---:R-:W-:-:S04]  /*1500*/  FFMA R19, R20, R19, R25 ;  /* 0x0000001314137223 */ /* 0x004fc80000000019 */
[----:B---3--:R-:W-:-:S04]  /*1510*/  FFMA R19, R12, R29, R19 ;  /* 0x0000001d0c137223 */ /* 0x008fc80000000013 */
[----:B----4-:R-:W-:-:S04]  /*1520*/  FFMA R28, R28, R13, R19 ;  /* 0x0000000d1c1c7223 */ /* 0x010fc80000000013 */
[----:B------:R-:W-:-:S04]  /*1530*/  FFMA R27, R27, R14, R28 ;  /* 0x0000000e1b1b7223 */ /* 0x000fc8000000001c */
[----:B-----5:R-:W-:Y:S01]  /*1540*/  FFMA R31, R8, R15, R27 ;  /* 0x0000000f081f7223 */ /* 0x020fe2000000001b */
[----:B------:R-:W-:Y:S06]  /*1550*/  BAR.SYNC.DEFER_BLOCKING 0x0 ;  /* 0x0000000000007b1d */ /* 0x000fec0000010000 */
.L_x_3:
[----:B------:R-:W-:Y:S05]  /*1560*/  @P1 BRA `(.L_x_0) ;  /* 0x0000000000d81947 */ /* 0x000fea0003800000 */
[----:B------:R-:W0:Y:S01]  /*1570*/  LDC.64 R8, c[0x0][0x380] ;  /* 0x0000e000ff087b82 */ /* 0x000e220000000a00 */
[C---:B------:R-:W-:Y:S02]  /*1580*/  LEA R6, R0.reuse, R3, 0x4 ;  /* 0x0000000300067211 */ /* 0x040fe400078e20ff */
[----:B------:R-:W-:-:S03]  /*1590*/  LEA R21, R0, R21, 0x4 ;  /* 0x0000001500157211 */ /* 0x000fc600078e20ff */
[----:B------:R-:W-:Y:S02]  /*15a0*/  IMAD R11, R6, R5, R4 ;  /* 0x00000005060b7224 */ /* 0x000fe400078e0204 */
[----:B------:R-:W1:Y:S01]  /*15b0*/  LDC.64 R12, c[0x0][0x388] ;  /* 0x0000e200ff0c7b82 */ /* 0x000e620000000a00 */
[----:B0-----:R-:W-:-:S05]  /*15c0*/  IMAD.WIDE.U32 R8, R21, 0x4, R8 ;  /* 0x0000000415087825 */ /* 0x001fca00078e0008 */
[----:B------:R-:W2:Y:S01]  /*15d0*/  LDG.E R6, desc[UR8][R8.64] ;  /* 0x0000000808067981 */ /* 0x000ea2000c1e1900 */
[----:B-1----:R-:W-:-:S06]  /*15e0*/  IMAD.WIDE.U32 R12, R11, 0x4, R12 ;  /* 0x000000040b0c7825 */ /* 0x002fcc00078e000c */
[----:B------:R-:W3:Y:S01]  /*15f0*/  LDG.E R12, desc[UR8][R12.64] ;  /* 0x000000080c0c7981 */ /* 0x000ee2000c1e1900 */
[----:B------:R-:W-:-:S04]  /*1600*/  UIADD3 UR4, UPT, UPT, UR4, 0x400, URZ ;  /* 0x0000040004047890 */ /* 0x000fc8000fffe0ff */
[----:B------:R-:W-:Y:S01]  /*1610*/  ULEA UR4, UR6, UR4, 0x18 ;  /* 0x0000000406047291 */ /* 0x000fe2000f8ec0ff */
[----:B------:R-:W-:-:S05]  /*1620*/  LEA R15, R2, R7, 0x2 ;  /* 0x00000007020f7211 */ /* 0x000fca00078e10ff */
[----:B------:R-:W-:-:S04]  /*1630*/  LEA R0, R2, UR4, 0x2 ;  /* 0x0000000402007c11 */ /* 0x000fc8000f8e10ff */
        /* <DEDUP_REMOVED lines=26> */
[----:B------:R-:W4:Y:S01]  /*17e0*/  LDS R10, [R0+0x340] ;  /* 0x00034000000a7984 */ /* 0x000f220000000800 */
[----:B-----5:R-:W-:-:S03]  /*17f0*/  FFMA R2, R2, R17, R3 ;  /* 0x0000001102027223 */ /* 0x020fc60000000003 */
[----:B------:R-:W5:Y:S04]  /*1800*/  LDS R16, [R0+0x380] ;  /* 0x0003800000107984 */ /* 0x000f680000000800 */
        /* <DEDUP_REMOVED lines=9> */
[----:B-----5:R-:W-:-:S04]  /*18a0*/  FFMA R16, R16, R30, R9 ;  /* 0x0000001e10107223 */ /* 0x020fc80000000009 */
[----:B------:R-:W-:Y:S01]  /*18b0*/  FFMA R31, R3, R31, R16 ;  /* 0x0000001f031f7223 */ /* 0x000fe20000000010 */
[----:B------:R-:W-:Y:S06]  /*18c0*/  BAR.SYNC.DEFER_BLOCKING 0x0 ;  /* 0x0000000000007b1d */ /* 0x000fec0000010000 */
.L_x_0:
[----:B------:R-:W-:-:S04]  /*18d0*/  VIMNMX R0, PT, PT, R23, R4, !PT ;  /* 0x0000000417007248 */ /* 0x000fc80007fe0100 */
[----:B------:R-:W-:-:S13]  /*18e0*/  ISETP.GE.AND P0, PT, R0, R5, PT ;  /* 0x000000050000720c */ /* 0x000fda0003f06270 */
[----:B------:R-:W-:Y:S05]  /*18f0*/  @P0 EXIT ;  /* 0x000000000000094d */ /* 0x000fea0003800000 */
[----:B------:R-:W0:Y:S01]  /*1900*/  LDC.64 R2, c[0x0][0x390] ;  /* 0x0000e400ff027b82 */ /* 0x000e220000000a00 */
[----:B------:R-:W-:-:S04]  /*1910*/  IMAD R5, R23, R5, R4 ;  /* 0x0000000517057224 */ /* 0x000fc800078e0204 */
[----:B0-----:R-:W-:-:S05]  /*1920*/  IMAD.WIDE R2, R5, 0x4, R2 ;  /* 0x0000000405027825 */ /* 0x001fca00078e0202 */
[----:B------:R-:W-:Y:S01]  /*1930*/  STG.E desc[UR8][R2.64], R31 ;  /* 0x0000001f02007986 */ /* 0x000fe2000c101908 */
[----:B------:R-:W-:Y:S05]  /*1940*/  EXIT ;  /* 0x000000000000794d */ /* 0x000fea0003800000 */
.L_x_4:
[----:B------:R-:W-:-:S00]  /*1950*/  BRA `(.L_x_4) ;  /* 0xfffffffc00fc7947 */ /* 0x000fc0000383ffff */
[----:B------:R-:W-:-:S00]  /*1960*/  NOP ;  /* 0x0000000000007918 */ /* 0x000fc00000000000 */
        /* <DEDUP_REMOVED lines=9> */
.L_x_10:


//--------------------- .text._Z14matrixMulNaivePfS_S_i --------------------------
	.section	.text._Z14matrixMulNaivePfS_S_i,"ax",@progbits
	.align	128
        .global         _Z14matrixMulNaivePfS_S_i
        .type           _Z14matrixMulNaivePfS_S_i,@function
        .size           _Z14matrixMulNaivePfS_S_i,(.L_x_11 - _Z14matrixMulNaivePfS_S_i)
        .other          _Z14matrixMulNaivePfS_S_i,@"STO_CUDA_ENTRY STV_DEFAULT"
_Z14matrixMulNaivePfS_S_i:
.text._Z14matrixMulNaivePfS_S_i:
[----:B------:R-:W-:Y:S01]  /*0000*/  LDC R1, c[0x0][0x37c] ;  /* 0x0000df00ff017b82 */ /* 0x000fe20000000800 */
[----:B------:R-:W0:Y:S07]  /*0010*/  S2R R0, SR_TID.Y ;  /* 0x0000000000007919 */ /* 0x000e2e0000002200 */
[----:B------:R-:W0:Y:S01]  /*0020*/  S2UR UR4, SR_CTAID.Y ;  /* 0x00000000000479c3 */ /* 0x000e220000002600 */
[----:B------:R-:W1:Y:S01]  /*0030*/  LDCU UR20, c[0x0][0x398] ;  /* 0x00007300ff1477ac */ /* 0x000e620008000800 */
[----:B------:R-:W2:Y:S06]  /*0040*/  S2R R3, SR_TID.X ;  /* 0x0000000000037919 */ /* 0x000eac0000002100 */
[----:B------:R-:W0:Y:S08]  /*0050*/  LDC R13, c[0x0][0x364] ;  /* 0x0000d900ff0d7b82 */ /* 0x000e300000000800 */
[----:B------:R-:W2:Y:S08]  /*0060*/  S2UR UR5, SR_CTAID.X ;  /* 0x00000000000579c3 */ /* 0x000eb00000002500 */
[----:B------:R-:W2:Y:S01]  /*0070*/  LDC R2, c[0x0][0x360] ;  /* 0x0000d800ff027b82 */ /* 0x000ea20000000800 */
[----:B0-----:R-:W-:-:S02]  /*0080*/  IMAD R13, R13, UR4, R0 ;  /* 0x000000040d0d7c24 */ /* 0x001fc4000f8e0200 */
[----:B--2---:R-:W-:-:S05]  /*0090*/  IMAD R0, R2, UR5, R3 ;  /* 0x0000000502007c24 */ /* 0x004fca000f8e0203 */
[----:B------:R-:W-:-:S04]  /*00a0*/  VIMNMX R2, PT, PT, R13, R0, !PT ;  /* 0x000000000d027248 */ /* 0x000fc80007fe0100 */
[----:B-1----:R-:W-:-:S13]  /*00b0*/  ISETP.GE.AND P0, PT, R2, UR20, PT ;  /* 0x0000001402007c0c */ /* 0x002fda000bf06270 */
[----:B------:R-:W-:Y:S05]  /*00c0*/  @P0 EXIT ;  /* 0x000000000000094d */ /* 0x000fea0003800000 */
[----:B------:R-:W-:Y:S01]  /*00d0*/  UISETP.GE.U32.AND UP0, UPT, UR20, 0x8, UPT ;  /* 0x000000081400788c */ /* 0x000fe2000bf06070 */
[----:B------:R-:W-:Y:S02]  /*00e0*/  HFMA2 R12, -RZ, RZ, 0, 0 ;  /* 0x00000000ff0c7431 */ /* 0x000fe400000001ff */
[----:B------:R-:W-:Y:S01]  /*00f0*/  IMAD R13, R13, UR20, RZ ;  /* 0x000000140d0d7c24 */ /* 0x000fe2000f8e02ff */
[----:B------:R-:W-:Y:S01]  /*0100*/  UMOV UR4, URZ ;  /* 0x000000ff00047c82 */ /* 0x000fe20008000000 */
[----:B------:R-:W0:Y:S04]  /*0110*/  LDCU.64 UR18, c[0x0][0x358] ;  /* 0x00006b00ff1277ac */ /* 0x000e280008000a00 */
[----:B------:R-:W-:Y:S05]  /*0120*/  BRA.U !UP0, `(.L_x_5) ;  /* 0x0000000508047547 */ /* 0x000fea000b800000 */
[----:B------:R-:W1:Y:S01]  /*0130*/  LDCU.128 UR24, c[0x0][0x380] ;  /* 0x00007000ff1877ac */ /* 0x000e620008000c00 */
[----:B------:R-:W-:Y:S02]  /*0140*/  MOV R12, RZ ;  /* 0x000000ff000c7202 */ /* 0x000fe40000000f00 */
[----:B------:R-:W-:Y:S01]  /*0150*/  MOV R14, R0 ;  /* 0x00000000000e7202 */ /* 0x000fe20000000f00 */
[----:B------:R-:W-:-:S04]  /*0160*/  ULOP3.LUT UR4, UR20, 0x7ffffff8, URZ, 0xc0, !UPT ;  /* 0x7ffffff814047892 */ /* 0x000fc8000f8ec0ff */
[----:B------:R-:W-:Y:S01]  /*0170*/  UIADD3 UR5, UPT, UPT, -UR4, URZ, URZ ;  /* 0x000000ff04057290 */ /* 0x000fe2000fffe1ff */
[----:B-1----:R-:W-:Y:S01]  /*0180*/  MOV R2, UR24 ;  /* 0x0000001800027c02 */ /* 0x002fe20008000f00 */
[----:B------:R-:W-:Y:S01]  /*0190*/  UIMAD.WIDE UR6, UR20, 0x8, UR26 ;  /* 0x00000008140678a5 */ /* 0x000fe2000f8e021a */
[----:B------:R-:W-:Y:S01]  /*01a0*/  MOV R3, UR25 ;  /* 0x0000001900037c02 */ /* 0x000fe20008000f00 */
[----:B------:R-:W-:Y:S02]  /*01b0*/  UIMAD.WIDE UR8, UR20, 0xc, UR26 ;  /* 0x0000000c140878a5 */ /* 0x000fe4000f8e021a */
[----:B------:R-:W-:Y:S01]  /*01c0*/  UIMAD.WIDE UR10, UR20, 0x10, UR26 ;  /* 0x00000010140a78a5 */ /* 0x000fe2000f8e021a */
[----:B------:R-:W-:Y:S01]  /*01d0*/  IMAD.WIDE.U32 R2, R13, 0x4, R2 ;  /* 0x000000040d027825 */ /* 0x000fe200078e0002 */
[----:B------:R-:W-:Y:S02]  /*01e0*/  UIMAD.WIDE UR12, UR20, 0x14, UR26 ;  /* 0x00000014140c78a5 */ /* 0x000fe4000f8e021a */
[----:B------:R-:W-:Y:S01]  /*01f0*/  UIMAD.WIDE UR14, UR20, 0x18, UR26 ;  /* 0x00000018140e78a5 */ /* 0x000fe2000f8e021a */
[----:B------:R-:W-:Y:S01]  /*0200*/  IADD3 R2, P0, PT, R2, 0x10, RZ ;  /* 0x0000001002027810 */ /* 0x000fe20007f1e0ff */
[----:B------:R-:W-:-:S03]  /*0210*/  UIMAD.WIDE UR16, UR20, 0x1c, UR26 ;  /* 0x0000001c141078a5 */ /* 0x000fc6000f8e021a */
[----:B------:R-:W-:-:S09]  /*0220*/  IADD3.X R3, PT, PT, RZ, R3, RZ, P0, !PT ;  /* 0x00000003ff037210 */ /* 0x000fd200007fe4ff */
.L_x_6:
[----:B------:R-:W-:Y:S01]  /*0230*/  UIMAD.WIDE UR22, UR20, 0x4, UR26 ;  /* 0x00000004141678a5 */ /* 0x000fe2000f8e021a */
[----:B------:R-:W-:Y:S02]  /*0240*/  IMAD.MOV.U32 R23, RZ, RZ, 0x4 ;  /* 0x00000004ff177424 */ /* 0x000fe400078e00ff */
[----:B------:R-:W-:Y:S01]  /*0250*/  HFMA2 R11, -RZ, RZ, 0, 2.384185791015625e-07 ;  /* 0x00000004ff0b7431 */ /* 0x000fe200000001ff */
[----:B------:R-:W-:Y:S01]  /*0260*/  MOV R25, 0x4 ;  /* 0x0000000400197802 */ /* 0x000fe20000000f00 */
[----:B0-----:R-:W2:Y:S01]  /*0270*/  LDG.E R21, desc[UR18][R2.64+-0x10] ;  /* 0xfffff01202157981 */ /* 0x001ea2000c1e1900 */
[C---:B------:R-:W-:Y:S01]  /*0280*/  IMAD.WIDE R22, R14.reuse, R23, UR26 ;  /* 0x0000001a0e167e25 */ /* 0x040fe2000f8e0217 */
[----:B------:R-:W-:Y:S02]  /*0290*/  MOV R8, UR22 ;  /* 0x0000001600087c02 */ /* 0x000fe40008000f00 */
[----:B------:R-:W-:Y:S01]  /*02a0*/  MOV R9, UR23 ;  /* 0x0000001700097c02 */ /* 0x000fe20008000f00 */
[----:B------:R-:W3:Y:S02]  /*02b0*/  LDG.E R19, desc[UR18][R2.64+-0xc] ;  /* 0xfffff41202137981 */ /* 0x000ee4000c1e1900 */
[----:B------:R-:W-:-:S02]  /*02c0*/  IMAD.WIDE R8, R14, 0x4, R8 ;  /* 0x000000040e087825 */ /* 0x000fc400078e0208 */
[----:B------:R-:W2:Y:S01]  /*02d0*/  LDG.E R22, desc[UR18][R22.64] ;  /* 0x0000001216167981 */ /* 0x000ea2000c1e1900 */
[----:B------:R-:W-:Y:S01]  /*02e0*/  MOV R5, 0x4 ;  /* 0x0000000400057802 */ /* 0x000fe20000000f00 */
[C---:B------:R-:W-:Y:S02]  /*02f0*/  IMAD.WIDE R24, R14.reuse, R25, UR6 ;  /* 0x000000060e187e25 */ /* 0x040fe4000f8e0219 */
[----:B------:R0:W3:Y:S02]  /*0300*/  LDG.E R20, desc[UR18][R8.64] ;  /* 0x0000001208147981 */ /* 0x0000e4000c1e1900 */
[----:B------:R-:W-:Y:S02]  /*0310*/  IMAD.WIDE R10, R14, R11, UR8 ;  /* 0x000000080e0a7e25 */ /* 0x000fe4000f8e020b */
[----:B------:R-:W4:Y:S04]  /*0320*/  LDG.E R18, desc[UR18][R24.64] ;  /* 0x0000001218127981 */ /* 0x000f28000c1e1900 */
[----:B------:R-:W4:Y:S01]  /*0330*/  LDG.E R17, desc[UR18][R2.64+-0x8] ;  /* 0xfffff81202117981 */ /* 0x000f22000c1e1900 */
[----:B0-----:R-:W-:-:S02]  /*0340*/  HFMA2 R9, -RZ, RZ, 0, 2.384185791015625e-07 ;  /* 0x00000004ff097431 */ /* 0x001fc400000001ff */
[----:B------:R-:W-:Y:S01]  /*0350*/  IMAD.MOV.U32 R7, RZ, RZ, 0x4 ;  /* 0x00000004ff077424 */ /* 0x000fe200078e00ff */
[----:B------:R0:W5:Y:S01]  /*0360*/  LDG.E R16, desc[UR18][R10.64] ;  /* 0x000000120a107981 */ /* 0x000162000c1e1900 */
[----:B------:R-:W-:-:S03]  /*0370*/  IMAD.WIDE R4, R14, R5, UR10 ;  /* 0x0000000a0e047e25 */ /* 0x000fc6000f8e0205 */
[----:B------:R-:W5:Y:S01]  /*0380*/  LDG.E R15, desc[UR18][R2.64+-0x4] ;  /* 0xfffffc12020f7981 */ /* 0x000f62000c1e1900 */
[C---:B------:R-:W-:Y:S01]  /*0390*/  IMAD.WIDE R6, R14.reuse, R7, UR12 ;  /* 0x0000000c0e067e25 */ /* 0x040fe2000f8e0207 */
[----:B------:R-:W-:Y:S02]  /*03a0*/  MOV R27, 0x4 ;  /* 0x00000004001b7802 */ /* 0x000fe40000000f00 */
[----:B------:R1:W5:Y:S01]  /*03b0*/  LDG.E R4, desc[UR18][R4.64] ;  /* 0x0000001204047981 */ /* 0x000362000c1e1900 */
[----:B------:R-:W-:-:S03]  /*03c0*/  IMAD.WIDE R8, R14, R9, UR14 ;  /* 0x0000000e0e087e25 */ /* 0x000fc6000f8e0209 */
[----:B------:R-:W5:Y:S01]  /*03d0*/  LDG.E R23, desc[UR18][R2.64] ;  /* 0x0000001202177981 */ /* 0x000f62000c1e1900 */
[----:B0-----:R-:W-:-:S03]  /*03e0*/  IMAD.WIDE R10, R14, R27, UR16 ;  /* 0x000000100e0a7e25 */ /* 0x001fc6000f8e021b */
[----:B------:R-:W5:Y:S04]  /*03f0*/  LDG.E R7, desc[UR18][R6.64] ;  /* 0x0000001206077981 */ /* 0x000f68000c1e1900 */
[----:B------:R-:W5:Y:S04]  /*0400*/  LDG.E R24, desc[UR18][R2.64+0x4] ;  /* 0x0000041202187981 */ /* 0x000f68000c1e1900 */
[----:B------:R-:W5:Y:S04]  /*0410*/  LDG.E R8, desc[UR18][R8.64] ;  /* 0x0000001208087981 */ /* 0x000f68000c1e1900 */
[----:B------:R-:W5:Y:S04]  /*0420*/  LDG.E R25, desc[UR18][R2.64+0x8] ;  /* 0x0000081202197981 */ /* 0x000f68000c1e1900 */
[----:B------:R-:W5:Y:S04]  /*0430*/  LDG.E R10, desc[UR18][R10.64] ;  /* 0x000000120a0a7981 */ /* 0x000f68000c1e1900 */
[----:B------:R0:W5:Y:S01]  /*0440*/  LDG.E R27, desc[UR18][R2.64+0xc] ;  /* 0x00000c12021b7981 */ /* 0x000162000c1e1900 */
[----:B------:R-:W-:-:S04]  /*0450*/  UIADD3 UR5, UPT, UPT, UR5, 0x8, URZ ;  /* 0x0000000805057890 */ /* 0x000fc8000fffe0ff */
[----:B------:R-:W-:Y:S01]  /*0460*/  UISETP.NE.AND UP0, UPT, UR5, URZ, UPT ;  /* 0x000000ff0500728c */ /* 0x000fe2000bf05270 */
[----:B-1----:R-:W-:Y:S02]  /*0470*/  MOV R5, UR20 ;  /* 0x0000001400057c02 */ /* 0x002fe40008000f00 */
[----:B0-----:R-:W-:Y:S02]  /*0480*/  IADD3 R2, P0, PT, R2, 0x20, RZ ;  /* 0x0000002002027810 */ /* 0x001fe40007f1e0ff */
[----:B------:R-:W-:Y:S02]  /*0490*/  LEA R14, R5, R14, 0x3 ;  /* 0x0000000e050e7211 */ /* 0x000fe400078e18ff */
[----:B------:R-:W-:Y:S01]  /*04a0*/  IADD3.X R3, PT, PT, RZ, R3, RZ, P0, !PT ;  /* 0x00000003ff037210 */ /* 0x000fe200007fe4ff */
[----:B--2---:R-:W-:-:S04]  /*04b0*/  FFMA R22, R21, R22, R12 ;  /* 0x0000001615167223 */ /* 0x004fc8000000000c */
[----:B---3--:R-:W-:-:S04]  /*04c0*/  FFMA R20, R19, R20, R22 ;  /* 0x0000001413147223 */ /* 0x008fc80000000016 */
[----:B----4-:R-:W-:-:S04]  /*04d0*/  FFMA R18, R17, R18, R20 ;  /* 0x0000001211127223 */ /* 0x010fc80000000014 */
[----:B-----5:R-:W-:-:S04]  /*04e0*/  FFMA R16, R15, R16, R18 ;  /* 0x000000100f107223 */ /* 0x020fc80000000012 */
[----:B------:R-:W-:-:S04]  /*04f0*/  FFMA R23, R23, R4, R16 ;  /* 0x0000000417177223 */ /* 0x000fc80000000010 */
[----:B------:R-:W-:-:S04]  /*0500*/  FFMA R24, R24, R7, R23 ;  /* 0x0000000718187223 */ /* 0x000fc80000000017 */
[----:B------:R-:W-:-:S04]  /*0510*/  FFMA R8, R25, R8, R24 ;  /* 0x0000000819087223 */ /* 0x000fc80000000018 */
[----:B------:R-:W-:Y:S01]  /*0520*/  FFMA R12, R27, R10, R8 ;  /* 0x0000000a1b0c7223 */ /* 0x000fe20000000008 */
[----:B------:R-:W-:Y:S06]  /*0530*/  BRA.U UP0, `(.L_x_6) ;  /* 0xfffffffd003c7547 */ /* 0x000fec000b83ffff */
.L_x_5:
[----:B------:R-:W-:-:S04]  /*0540*/  ULOP3.LUT UR6, UR20, 0x7, URZ, 0xc0, !UPT ;  /* 0x0000000714067892 */ /* 0x000fc8000f8ec0ff */
[----:B------:R-:W-:-:S09]  /*0550*/  UISETP.NE.AND UP0, UPT, UR6, URZ, UPT ;  /* 0x000000ff0600728c */ /* 0x000fd2000bf05270 */
[----:B------:R-:W-:Y:S05]  /*0560*/  BRA.U !UP0, `(.L_x_7) ;  /* 0x0000000508387547 */ /* 0x000fea000b800000 */
[----:B------:R-:W-:Y:S02]  /*0570*/  UISETP.GE.U32.AND UP0, UPT, UR6, 0x4, UPT ;  /* 0x000000040600788c */ /* 0x000fe4000bf06070 */
[----:B------:R-:W-:-:S04]  /*0580*/  ULOP3.LUT UR5, UR20, 0x3, URZ, 0xc0, !UPT ;  /* 0x0000000314057892 */ /* 0x000fc8000f8ec0ff */
[----:B------:R-:W-:-:S03]  /*0590*/  UISETP.NE.AND UP1, UPT, UR5, URZ, UPT ;  /* 0x000000ff0500728c */ /* 0x000fc6000bf25270 */
[----:B------:R-:W-:Y:S08]  /*05a0*/  BRA.U !UP0, `(.L_x_8) ;  /* 0x00000001087c7547 */ /* 0x000ff0000b800000 */
[----:B------:R-:W1:Y:S01]  /*05b0*/  LDC.64 R6, c[0x0][0x388] ;  /* 0x0000e200ff067b82 */ /* 0x000e620000000a00 */
[----:B------:R-:W2:Y:S01]  /*05c0*/  LDCU.64 UR6, c[0x0][0x380] ;  /* 0x00007000ff0677ac */ /* 0x000ea20008000a00 */
[----:B------:R-:W-:Y:S01]  /*05d0*/  IMAD.U32 R9, RZ, RZ, UR4 ;  /* 0x00000004ff097e24 */ /* 0x000fe2000f8e00ff */
[C---:B------:R-:W-:Y:S02]  /*05e0*/  IADD3 R3, PT, PT, R13.reuse, UR4, RZ ;  /* 0x000000040d037c10 */ /* 0x040fe4000fffe0ff */
[----:B------:R-:W-:Y:S01]  /*05f0*/  IADD3 R10, P0, PT, R13, UR4, RZ ;  /* 0x000000040d0a7c10 */ /* 0x000fe2000ff1e0ff */
[----:B------:R-:W-:Y:S01]  /*0600*/  IMAD R9, R9, UR20, R0 ;  /* 0x0000001409097c24 */ /* 0x000fe2000f8e0200 */
[----:B------:R-:W-:Y:S01]  /*0610*/  MOV R11, UR20 ;  /* 0x00000014000b7c02 */ /* 0x000fe20008000f00 */
[----:B------:R-:W3:Y:S01]  /*0620*/  LDC.64 R4, c[0x0][0x380] ;  /* 0x0000e000ff047b82 */ /* 0x000ee20000000a00 */
[----:B------:R-:W-:Y:S01]  /*0630*/  MOV R15, UR20 ;  /* 0x00000014000f7c02 */ /* 0x000fe20008000f00 */
[----:B-1----:R-:W-:Y:S01]  /*0640*/  IMAD.WIDE R6, R9, 0x4, R6 ;  /* 0x0000000409067825 */ /* 0x002fe200078e0206 */
[----:B------:R-:W-:-:S05]  /*0650*/  MOV R9, UR20 ;  /* 0x0000001400097c02 */ /* 0x000fca0008000f00 */
[----:B------:R-:W-:Y:S02]  /*0660*/  IMAD.WIDE R8, R9, 0x4, R6 ;  /* 0x0000000409087825 */ /* 0x000fe400078e0206 */
[----:B0-----:R-:W4:Y:S02]  /*0670*/  LDG.E R6, desc[UR18][R6.64] ;  /* 0x0000001206067981 */ /* 0x001f24000c1e1900 */
[----:B---3--:R-:W-:Y:S01]  /*0680*/  IMAD.WIDE.U32 R4, R3, 0x4, R4 ;  /* 0x0000000403047825 */ /* 0x008fe200078e0004 */
[----:B------:R-:W-:Y:S01]  /*0690*/  IADD3.X R3, PT, PT, RZ, RZ, RZ, P0, !PT ;  /* 0x000000ffff037210 */ /* 0x000fe200007fe4ff */
[----:B------:R-:W3:Y:S01]  /*06a0*/  LDG.E R17, desc[UR18][R8.64] ;  /* 0x0000001208117981 */ /* 0x000ee2000c1e1900 */
[----:B--2---:R-:W-:-:S03]  /*06b0*/  LEA R2, P0, R10, UR6, 0x2 ;  /* 0x000000060a027c11 */ /* 0x004fc6000f8010ff */
[----:B------:R-:W4:Y:S01]  /*06c0*/  LDG.E R5, desc[UR18][R4.64] ;  /* 0x0000001204057981 */ /* 0x000f22000c1e1900 */
[----:B------:R-:W-:Y:S01]  /*06d0*/  LEA.HI.X R3, R10, UR7, R3, 0x2, P0 ;  /* 0x000000070a037c11 */ /* 0x000fe200080f1403 */
[----:B------:R-:W-:-:S04]  /*06e0*/  IMAD.WIDE R10, R11, 0x4, R8 ;  /* 0x000000040b0a7825 */ /* 0x000fc800078e0208 */
[----:B------:R-:W3:Y:S01]  /*06f0*/  LDG.E R16, desc[UR18][R2.64+0x4] ;  /* 0x0000041202107981 */ /* 0x000ee2000c1e1900 */
[----:B------:R-:W-:-:S03]  /*0700*/  IMAD.WIDE R14, R15, 0x4, R10 ;  /* 0x000000040f0e7825 */ /* 0x000fc600078e020a */
[----:B------:R-:W2:Y:S04]  /*0710*/  LDG.E R19, desc[UR18][R10.64] ;  /* 0x000000120a137981 */ /* 0x000ea8000c1e1900 */
[----:B------:R-:W2:Y:S04]  /*0720*/  LDG.E R18, desc[UR18][R2.64+0x8] ;  /* 0x0000081202127981 */ /* 0x000ea8000c1e1900 */
[----:B------:R-:W5:Y:S04]  /*0730*/  LDG.E R20, desc[UR18][R2.64+0xc] ;  /* 0x00000c1202147981 */ /* 0x000f68000c1e1900 */
[----:B------:R-:W5:Y:S01]  /*0740*/  LDG.E R14, desc[UR18][R14.64] ;  /* 0x000000120e0e7981 */ /* 0x000f62000c1e1900 */
[----:B------:R-:W-:Y:S01]  /*0750*/  UIADD3 UR4, UPT, UPT, UR4, 0x4, URZ ;  /* 0x0000000404047890 */ /* 0x000fe2000fffe0ff */
[----:B----4-:R-:W-:-:S04]  /*0760*/  FFMA R5, R5, R6, R12 ;  /* 0x0000000605057223 */ /* 0x010fc8000000000c */
[----:B---3--:R-:W-:-:S04]  /*0770*/  FFMA R5, R16, R17, R5 ;  /* 0x0000001110057223 */ /* 0x008fc80000000005 */
[----:B--2---:R-:W-:-:S04]  /*0780*/  FFMA R5, R18, R19, R5 ;  /* 0x0000001312057223 */ /* 0x004fc80000000005 */
[----:B-----5:R-:W-:-:S07]  /*0790*/  FFMA R12, R20, R14, R5 ;  /* 0x0000000e140c7223 */ /* 0x020fce0000000005 */
.L_x_8:
[----:B------:R-:W-:Y:S05]  /*07a0*/  BRA.U !UP1, `(.L_x_7) ;  /* 0x0000000109a87547 */ /* 0x000fea000b800000 */
[----:B------:R-:W-:Y:S01]  /*07b0*/  UISETP.NE.AND UP0, UPT, UR5, 0x1, UPT ;  /* 0x000000010500788c */ /* 0x000fe2000bf05270 */
[----:B------:R-:W-:Y:S01]  /*07c0*/  MOV R7, UR4 ;  /* 0x0000000400077c02 */ /* 0x000fe20008000f00 */
[----:B------:R-:W-:Y:S02]  /*07d0*/  ULOP3.LUT UR5, UR20, 0x1, URZ, 0xc0, !UPT ;  /* 0x0000000114057892 */ /* 0x000fe4000f8ec0ff */
[----:B------:R-:W-:Y:S02]  /*07e0*/  MOV R15, UR20 ;  /* 0x00000014000f7c02 */ /* 0x000fe40008000f00 */
[----:B------:R-:W-:Y:S01]  /*07f0*/  UISETP.NE.U32.AND UP1, UPT, UR5, 0x1, UPT ;  /* 0x000000010500788c */ /* 0x000fe2000bf25070 */
[----:B------:R-:W-:-:S04]  /*0800*/  PLOP3.LUT P1, PT, PT, PT, UP0, 0x80, 0x8 ;  /* 0x000000000008781c */ /* 0x000fc80003f2f008 */
[----:B------:R-:W1:Y:S01]  /*0810*/  @UP0 LDCU.128 UR8, c[0x0][0x380] ;  /* 0x00007000ff0807ac */ /* 0x000e620008000c00 */
[----:B------:R-:W-:Y:S01]  /*0820*/  PLOP3.LUT P0, PT, PT, PT, UP1, 0x80, 0x8 ;  /* 0x000000000008781c */ /* 0x000fe20003f0f018 */
[----:B------:R-:W2:Y:S04]  /*0830*/  @UP0 LDCU.64 UR6, c[0x0][0x380] ;  /* 0x00007000ff0607ac */ /* 0x000ea80008000a00 */
[----:B------:R-:W3:Y:S03]  /*0840*/  @!UP1 LDCU.128 UR12, c[0x0][0x380] ;  /* 0x00007000ff0c97ac */ /* 0x000ee60008000c00 */
[C---:B------:R-:W-:Y:S02]  /*0850*/  @P1 IADD3 R3, PT, PT, R13.reuse, UR4, RZ ;  /* 0x000000040d031c10 */ /* 0x040fe4000fffe0ff */
[----:B------:R-:W-:Y:S01]  /*0860*/  @P1 IADD3 R6, P2, PT, R13, UR4, RZ ;  /* 0x000000040d061c10 */ /* 0x000fe2000ff5e0ff */
[----:B------:R-:W-:Y:S01]  /*0870*/  @UP0 UIADD3 UR4, UPT, UPT, UR4, 0x2, URZ ;  /* 0x0000000204040890 */ /* 0x000fe2000fffe0ff */
[----:B-1----:R-:W-:Y:S01]  /*0880*/  MOV R11, UR9 ;  /* 0x00000009000b7c02 */ /* 0x002fe20008000f00 */
[----:B------:R-:W-:Y:S01]  /*0890*/  IMAD.U32 R10, RZ, RZ, UR8 ;  /* 0x00000008ff0a7e24 */ /* 0x000fe2000f8e00ff */
[----:B------:R-:W-:-:S02]  /*08a0*/  MOV R4, UR10 ;  /* 0x0000000a00047c02 */ /* 0x000fc40008000f00 */
[----:B------:R-:W-:Y:S01]  /*08b0*/  MOV R5, UR11 ;  /* 0x0000000b00057c02 */ /* 0x000fe20008000f00 */
[----:B------:R-:W-:-:S04]  /*08c0*/  @P1 IMAD.WIDE.U32 R10, R3, 0x4, R10 ;  /* 0x00000004030a1825 */ /* 0x000fc800078e000a */
[----:B------:R-:W-:Y:S01]  /*08d0*/  @P1 IMAD R3, R7, UR20, R0 ;  /* 0x0000001407031c24 */ /* 0x000fe2000f8e0200 */
[----:B------:R-:W-:Y:S01]  /*08e0*/  @P1 IADD3.X R7, PT, PT, RZ, RZ, RZ, P2, !PT ;  /* 0x000000ffff071210 */ /* 0x000fe200017fe4ff */
[----:B------:R-:W-:Y:S01]  /*08f0*/  IMAD.U32 R19, RZ, RZ, UR4 ;  /* 0x00000004ff137e24 */ /* 0x000fe2000f8e00ff */
[C---:B--2---:R-:W-:Y:S01]  /*0900*/  @P1 LEA R2, P2, R6.reuse, UR6, 0x2 ;  /* 0x0000000606021c11 */ /* 0x044fe2000f8410ff */
[----:B------:R-:W-:Y:S01]  /*0910*/  @P1 IMAD.WIDE R4, R3, 0x4, R4 ;  /* 0x0000000403041825 */ /* 0x000fe200078e0204 */
[----:B------:R-:W-:Y:S01]  /*0920*/  @!P0 IADD3 R17, PT, PT, R13, UR4, RZ ;  /* 0x000000040d118c10 */ /* 0x000fe2000fffe0ff */
[----:B0-----:R-:W2:Y:S01]  /*0930*/  @P1 LDG.E R11, desc[UR18][R10.64] ;  /* 0x000000120a0b1981 */ /* 0x001ea2000c1e1900 */
[----:B------:R-:W-:Y:S01]  /*0940*/  @P1 LEA.HI.X R3, R6, UR7, R7, 0x2, P2 ;  /* 0x0000000706031c11 */ /* 0x000fe200090f1407 */
[----:B------:R-:W-:Y:S01]  /*0950*/  @!P0 IMAD R19, R19, UR20, R0 ;  /* 0x0000001413138c24 */ /* 0x000fe2000f8e0200 */
[----:B---3--:R-:W-:Y:S01]  /*0960*/  MOV R6, UR12 ;  /* 0x0000000c00067c02 */ /* 0x008fe20008000f00 */
[----:B------:R-:W-:Y:S01]  /*0970*/  @P1 IMAD.WIDE R14, R15, 0x4, R4 ;  /* 0x000000040f0e1825 */ /* 0x000fe200078e0204 */
[----:B------:R-:W-:Y:S01]  /*0980*/  MOV R7, UR13 ;  /* 0x0000000d00077c02 */ /* 0x000fe20008000f00 */
[----:B------:R-:W2:Y:S01]  /*0990*/  @P1 LDG.E R4, desc[UR18][R4.64] ;  /* 0x0000001204041981 */ /* 0x000ea2000c1e1900 */
[----:B------:R-:W-:-:S02]  /*09a0*/  MOV R8, UR14 ;  /* 0x0000000e00087c02 */ /* 0x000fc40008000f00 */
[----:B------:R-:W-:Y:S01]  /*09b0*/  MOV R9, UR15 ;  /* 0x0000000f00097c02 */ /* 0x000fe20008000f00 */
[----:B------:R-:W-:Y:S01]  /*09c0*/  @!P0 IMAD.WIDE.U32 R6, R17, 0x4, R6 ;  /* 0x0000000411068825 */ /* 0x000fe200078e0006 */
[----:B------:R-:W3:Y:S03]  /*09d0*/  @P1 LDG.E R14, desc[UR18][R14.64] ;  /* 0x000000120e0e1981 */ /* 0x000ee6000c1e1900 */
[----:B------:R-:W-:Y:S01]  /*09e0*/  @!P0 IMAD.WIDE R8, R19, 0x4, R8 ;  /* 0x0000000413088825 */ /* 0x000fe200078e0208 */
[----:B------:R-:W3:Y:S04]  /*09f0*/  @P1 LDG.E R2, desc[UR18][R2.64+0x4] ;  /* 0x0000041202021981 */ /* 0x000ee8000c1e1900 */
[----:B------:R-:W4:Y:S04]  /*0a00*/  @!P0 LDG.E R7, desc[UR18][R6.64] ;  /* 0x0000001206078981 */ /* 0x000f28000c1e1900 */
[----:B------:R-:W4:Y:S01]  /*0a10*/  @!P0 LDG.E R8, desc[UR18][R8.64] ;  /* 0x0000001208088981 */ /* 0x000f22000c1e1900 */
[----:B--2---:R-:W-:-:S04]  /*0a20*/  @P1 FFMA R11, R11, R4, R12 ;  /* 0x000000040b0b1223 */ /* 0x004fc8000000000c */
[----:B---3--:R-:W-:-:S04]  /*0a30*/  @P1 FFMA R12, R2, R14, R11 ;  /* 0x0000000e020c1223 */ /* 0x008fc8000000000b */
[----:B----4-:R-:W-:-:S07]  /*0a40*/  @!P0 FFMA R12, R7, R8, R12 ;  /* 0x00000008070c8223 */ /* 0x010fce000000000c */
.L_x_7:
[----:B------:R-:W1:Y:S01]  /*0a50*/  LDC.64 R2, c[0x0][0x390] ;  /* 0x0000e400ff027b82 */ /* 0x000e620000000a00 */
[----:B------:R-:W-:-:S05]  /*0a60*/  IADD3 R13, PT, PT, R0, R13, RZ ;  /* 0x0000000d000d7210 */ /* 0x000fca0007ffe0ff */
[----:B-1----:R-:W-:-:S05]  /*0a70*/  IMAD.WIDE R2, R13, 0x4, R2 ;  /* 0x000000040d027825 */ /* 0x002fca00078e0202 */
[----:B0-----:R-:W-:Y:S01]  /*0a80*/  STG.E desc[UR18][R2.64], R12 ;  /* 0x0000000c02007986 */ /* 0x001fe2000c101912 */
[----:B------:R-:W-:Y:S05]  /*0a90*/  EXIT ;  /* 0x000000000000794d */ /* 0x000fea0003800000 */
.L_x_9:
        /* <DEDUP_REMOVED lines=14> */
.L_x_11:


//--------------------- .nv.shared._Z14matrixMulTiledPfS_S_i --------------------------
	.section	.nv.shared._Z14matrixMulTiledPfS_S_i,"aw",@nobits
	.sectionflags	@""
	.align	4
.nv.shared._Z14matrixMulTiledPfS_S_i:
	.zero		3072


//--------------------- .nv.shared.reserved.0     --------------------------
	.section	.nv.shared.reserved.0,"aw",@nobits
	.weak		__nv_reservedSMEM_offset_0_alias
	.size		__nv_reservedSMEM_offset_0_alias, 0, 64
	.other		__nv_reservedSMEM_offset_0_alias,@"STO_CUDA_RESERVED_SHARED STV_DEFAULT"
__nv_reservedSMEM_offset_0_alias:
	.zero		0
	.zero		64


//--------------------- .nv.constant0._Z14matrixMulTiledPfS_S_i --------------------------
	.section	.nv.constant0._Z14matrixMulTiledPfS_S_i,"a",@progbits
	.sectionflags	@""
	.align	4
.nv.constant0._Z14matrixMulTiledPfS_S_i:
	.zero		924


//--------------------- .nv.constant0._Z14matrixMulNaivePfS_S_i --------------------------
	.section	.nv.constant0._Z14matrixMulNaivePfS_S_i,"a",@progbits
	.sectionflags	@""
	.align	4
.nv.constant0._Z14matrixMulNaivePfS_S_i:
	.zero		924


//--------------------- SYMBOLS --------------------------

	.type		.nv.reservedSmem.offset0,@object
	.size		.nv.reservedSmem.offset0,0x4
	.type		.nv.reservedSmem.cap,@object
	.size		.nv.reservedSmem.cap,0x4
